def attn_fwd(
    Q,
    K,
    V,
    Out,
    Lse,
    sm_scale,
    stride_qz,
    stride_qh,
    stride_qm,
    stride_qk,
    stride_kz,
    stride_kh,
    stride_kn,
    stride_kk,
    stride_vz,
    stride_vh,
    stride_vn,
    stride_vk,
    stride_oz,
    stride_oh,
    stride_om,
    stride_ok,
    seqlen_q,
    seqlen_k,
    BLOCK_M: tl.constexpr,
    BLOCK_N: tl.constexpr,
    HEAD_DIM: tl.constexpr,
    CAUSAL: tl.constexpr,
):
    start_m = tl.program_id(0)
    off_hz = tl.program_id(1)
    q_off = off_hz * stride_qh
    k_off = off_hz * stride_kh
    v_off = off_hz * stride_vh
    offs_m = start_m * BLOCK_M + tl.arange(0, BLOCK_M)
    offs_d = tl.arange(0, HEAD_DIM)
    offs_n = tl.arange(0, BLOCK_N)
    q_ptrs = Q + q_off + offs_m[:, None] * stride_qm + offs_d[None, :] * stride_qk
    k_ptrs = K + k_off + offs_d[:, None] * stride_kk + offs_n[None, :] * stride_kn
    v_ptrs = V + v_off + offs_n[:, None] * stride_vn + offs_d[None, :] * stride_vk
    m_i = tl.full([BLOCK_M], float("-inf"), dtype=tl.float32)
    l_i = tl.zeros([BLOCK_M], dtype=tl.float32) + 1.0
    acc = tl.zeros([BLOCK_M, HEAD_DIM], dtype=tl.float32)
    q = tl.load(q_ptrs)
    acc, l_i, m_i = _attn_fwd_inner(
        acc,
        l_i,
        m_i,
        q,
        k_ptrs,
        v_ptrs,
        sm_scale,
        stride_kn,
        stride_vn,
        start_m,
        seqlen_k,
        BLOCK_M,
        BLOCK_N,
        HEAD_DIM,
        CAUSAL,
    )
    acc = acc / l_i[:, None]
    lse = m_i + tl.math.log2(l_i) / 1.4426950408889634
    o_ptrs = (
        Out
        + off_hz * stride_oh
        + offs_m[:, None] * stride_om
        + offs_d[None, :] * stride_ok
    )
    tl.store(o_ptrs, acc.to(Out.dtype.element_ty))
    tl.store(Lse + off_hz * seqlen_q + offs_m, lse)

# config = {"BLOCK_M": 64, "BLOCK_N": 64, "HEAD_DIM": 32, "arch": "sm_90", "causal": true, "dtype": "fp8e4m3", "num_stages": 4, "num_warps": 8}
# arch = sm_90


// ===== COMPILED SASS (sm_90a) =====

	.target	sm_90a

	.elftype	@"ET_EXEC"


//--------------------- .note.nv.tkinfo           --------------------------
	.section	.note.nv.tkinfo,"",@"SHT_NOTE"
	.sectionflags	@"SHF_NOTE_NV_TKINFO"
	.tkinfo
        /*0018*/ 	.word	0x00000002
        /*0030*/ 	.string	""
        /*0030*/ 	.string	"ptxas"
        /*0030*/ 	.string	"Cuda compilation tools, release 13.0, V13.0.88"
        /*0030*/ 	.string	"Build cuda_13.0.r13.0/compiler.36424714_0"
        /*0030*/ 	.string	"-v  -suppress-debug-info  -lineinfo  -arch sm_90a "



//--------------------- .note.nv.cuinfo           --------------------------
	.section	.note.nv.cuinfo,"",@"SHT_NOTE"
	.sectionflags	@"SHF_NOTE_NV_CUINFO"
        /*0018*/ 	.short	0x0002
        /*001a*/ 	.short	0x005a
        /*001c*/ 	.short	0x0082
	.zero		2


//--------------------- .nv.info                  --------------------------
	.section	.nv.info,"",@"SHT_CUDA_INFO"
	.align	4


	//----- nvinfo : EIATTR_REGCOUNT
	.align		4
        /*0000*/ 	.byte	0x04, 0x2f
        /*0002*/ 	.short	(.L_2 - .L_1)
	.align		4
.L_1:
        /*0004*/ 	.word	index@(attn_fwd)
        /*0008*/ 	.word	0x0000007d


	//----- nvinfo : EIATTR_FRAME_SIZE
	.align		4
.L_2:
        /*000c*/ 	.byte	0x04, 0x11
        /*000e*/ 	.short	(.L_4 - .L_3)
	.align		4
.L_3:
        /*0010*/ 	.word	index@(attn_fwd)
        /*0014*/ 	.word	0x00000000


	//----- nvinfo : EIATTR_MIN_STACK_SIZE
	.align		4
.L_4:
        /*0018*/ 	.byte	0x04, 0x12
        /*001a*/ 	.short	(.L_6 - .L_5)
	.align		4
.L_5:
        /*001c*/ 	.word	index@(attn_fwd)
        /*0020*/ 	.word	0x00000000
.L_6:


//--------------------- .nv.compat                --------------------------
	.section	.nv.compat,"",@"SHT_CUDA_COMPAT_INFO"
	.align	4
        /*0000*/ 	.byte	0x02, 0x09, 0x01, 0x00, 0x02, 0x02, 0x04, 0x00, 0x02, 0x05, 0x05, 0x00, 0x03, 0x07, 0x01, 0x01
        /*0010*/ 	.byte	0x02, 0x03, 0x00, 0x00, 0x02, 0x06, 0x01, 0x00, 0x04, 0x0b, 0x08, 0x00, 0x00, 0x00, 0x00, 0x00
        /*0020*/ 	.byte	0x00, 0x00, 0x00, 0x00


//--------------------- .nv.info.attn_fwd         --------------------------
	.section	.nv.info.attn_fwd,"",@"SHT_CUDA_INFO"
	.sectionflags	@""
	.align	4


	//----- nvinfo : EIATTR_CUDA_API_VERSION
	.align		4
        /*0000*/ 	.byte	0x04, 0x37
        /*0002*/ 	.short	(.L_8 - .L_7)
.L_7:
        /*0004*/ 	.word	0x00000082


	//----- nvinfo : EIATTR_KPARAM_INFO
	.align		4
.L_8:
        /*0008*/ 	.byte	0x04, 0x17
        /*000a*/ 	.short	(.L_10 - .L_9)
.L_9:
        /*000c*/ 	.word	0x00000000
        /*0010*/ 	.short	0x0019
        /*0012*/ 	.short	0x0080
        /*0014*/ 	.byte	0x00, 0xf4, 0x21, 0x00


	//----- nvinfo : EIATTR_KPARAM_INFO
	.align		4
.L_10:
        /*0018*/ 	.byte	0x04, 0x17
        /*001a*/ 	.short	(.L_12 - .L_11)
.L_11:
        /*001c*/ 	.word	0x00000000
        /*0020*/ 	.short	0x0018
        /*0022*/ 	.short	0x0078
        /*0024*/ 	.byte	0x00, 0xf4, 0x21, 0x00


	//----- nvinfo : EIATTR_KPARAM_INFO
	.align		4
.L_12:
        /*0028*/ 	.byte	0x04, 0x17
        /*002a*/ 	.short	(.L_14 - .L_13)
.L_13:
        /*002c*/ 	.word	0x00000000
        /*0030*/ 	.short	0x0017
        /*0032*/ 	.short	0x0070
        /*0034*/ 	.byte	0x00, 0xf0, 0x11, 0x00


	//----- nvinfo : EIATTR_KPARAM_INFO
	.align		4
.L_14:
        /*0038*/ 	.byte	0x04, 0x17
        /*003a*/ 	.short	(.L_16 - .L_15)
.L_15:
        /*003c*/ 	.word	0x00000000
        /*0040*/ 	.short	0x0016
        /*0042*/ 	.short	0x006c
        /*0044*/ 	.byte	0x00, 0xf0, 0x11, 0x00


	//----- nvinfo : EIATTR_KPARAM_INFO
	.align		4
.L_16:
        /*0048*/ 	.byte	0x04, 0x17
        /*004a*/ 	.short	(.L_18 - .L_17)
.L_17:
        /*004c*/ 	.word	0x00000000
        /*0050*/ 	.short	0x0015
        /*0052*/ 	.short	0x0068
        /*0054*/ 	.byte	0x00, 0xf0, 0x11, 0x00


	//----- nvinfo : EIATTR_KPARAM_INFO
	.align		4
.L_18:
        /*0058*/ 	.byte	0x04, 0x17
        /*005a*/ 	.short	(.L_20 - .L_19)
.L_19:
        /*005c*/ 	.word	0x00000000
        /*0060*/ 	.short	0x0014
        /*0062*/ 	.short	0x0064
        /*0064*/ 	.byte	0x00, 0xf0, 0x11, 0x00


	//----- nvinfo : EIATTR_KPARAM_INFO
	.align		4
.L_20:
        /*0068*/ 	.byte	0x04, 0x17
        /*006a*/ 	.short	(.L_22 - .L_21)
.L_21:
        /*006c*/ 	.word	0x00000000
        /*0070*/ 	.short	0x0013
        /*0072*/ 	.short	0x0060
        /*0074*/ 	.byte	0x00, 0xf0, 0x11, 0x00


	//----- nvinfo : EIATTR_KPARAM_INFO
	.align		4
.L_22:
        /*0078*/ 	.byte	0x04, 0x17
        /*007a*/ 	.short	(.L_24 - .L_23)
.L_23:
        /*007c*/ 	.word	0x00000000
        /*0080*/ 	.short	0x0012
        /*0082*/ 	.short	0x005c
        /*0084*/ 	.byte	0x00, 0xf0, 0x11, 0x00


	//----- nvinfo : EIATTR_KPARAM_INFO
	.align		4
.L_24:
        /*0088*/ 	.byte	0x04, 0x17
        /*008a*/ 	.short	(.L_26 - .L_25)
.L_25:
        /*008c*/ 	.word	0x00000000
        /*0090*/ 	.short	0x0011
        /*0092*/ 	.short	0x0058
        /*0094*/ 	.byte	0x00, 0xf0, 0x11, 0x00


	//----- nvinfo : EIATTR_KPARAM_INFO
	.align		4
.L_26:
        /*0098*/ 	.byte	0x04, 0x17
        /*009a*/ 	.short	(.L_28 - .L_27)
.L_27:
        /*009c*/ 	.word	0x00000000
        /*00a0*/ 	.short	0x0010
        /*00a2*/ 	.short	0x0054
        /*00a4*/ 	.byte	0x00, 0xf0, 0x11, 0x00


	//----- nvinfo : EIATTR_KPARAM_INFO
	.align		4
.L_28:
        /*00a8*/ 	.byte	0x04, 0x17
        /*00aa*/ 	.short	(.L_30 - .L_29)
.L_29:
        /*00ac*/ 	.word	0x00000000
        /*00b0*/ 	.short	0x000f
        /*00b2*/ 	.short	0x0050
        /*00b4*/ 	.byte	0x00, 0xf0, 0x11, 0x00


	//----- nvinfo : EIATTR_KPARAM_INFO
	.align		4
.L_30:
        /*00b8*/ 	.byte	0x04, 0x17
        /*00ba*/ 	.short	(.L_32 - .L_31)
.L_31:
        /*00bc*/ 	.word	0x00000000
        /*00c0*/ 	.short	0x000e
        /*00c2*/ 	.short	0x004c
        /*00c4*/ 	.byte	0x00, 0xf0, 0x11, 0x00


	//----- nvinfo : EIATTR_KPARAM_INFO
	.align		4
.L_32:
        /*00c8*/ 	.byte	0x04, 0x17
        /*00ca*/ 	.short	(.L_34 - .L_33)
.L_33:
        /*00cc*/ 	.word	0x00000000
        /*00d0*/ 	.short	0x000d
        /*00d2*/ 	.short	0x0048
        /*00d4*/ 	.byte	0x00, 0xf0, 0x11, 0x00


	//----- nvinfo : EIATTR_KPARAM_INFO
	.align		4
.L_34:
        /*00d8*/ 	.byte	0x04, 0x17
        /*00da*/ 	.short	(.L_36 - .L_35)
.L_35:
        /*00dc*/ 	.word	0x00000000
        /*00e0*/ 	.short	0x000c
        /*00e2*/ 	.short	0x0044
        /*00e4*/ 	.byte	0x00, 0xf0, 0x11, 0x00


	//----- nvinfo : EIATTR_KPARAM_INFO
	.align		4
.L_36:
        /*00e8*/ 	.byte	0x04, 0x17
        /*00ea*/ 	.short	(.L_38 - .L_37)
.L_37:
        /*00ec*/ 	.word	0x00000000
        /*00f0*/ 	.short	0x000b
        /*00f2*/ 	.short	0x0040
        /*00f4*/ 	.byte	0x00, 0xf0, 0x11, 0x00


	//----- nvinfo : EIATTR_KPARAM_INFO
	.align		4
.L_38:
        /*00f8*/ 	.byte	0x04, 0x17
        /*00fa*/ 	.short	(.L_40 - .L_39)
.L_39:
        /*00fc*/ 	.word	0x00000000
        /*0100*/ 	.short	0x000a
        /*0102*/ 	.short	0x003c
        /*0104*/ 	.byte	0x00, 0xf0, 0x11, 0x00


	//----- nvinfo : EIATTR_KPARAM_INFO
	.align		4
.L_40:
        /*0108*/ 	.byte	0x04, 0x17
        /*010a*/ 	.short	(.L_42 - .L_41)
.L_41:
        /*010c*/ 	.word	0x00000000
        /*0110*/ 	.short	0x0009
        /*0112*/ 	.short	0x0038
        /*0114*/ 	.byte	0x00, 0xf0, 0x11, 0x00


	//----- nvinfo : EIATTR_KPARAM_INFO
	.align		4
.L_42:
        /*0118*/ 	.byte	0x04, 0x17
        /*011a*/ 	.short	(.L_44 - .L_43)
.L_43:
        /*011c*/ 	.word	0x00000000
        /*0120*/ 	.short	0x0008
        /*0122*/ 	.short	0x0034
        /*0124*/ 	.byte	0x00, 0xf0, 0x11, 0x00


	//----- nvinfo : EIATTR_KPARAM_INFO
	.align		4
.L_44:
        /*0128*/ 	.byte	0x04, 0x17
        /*012a*/ 	.short	(.L_46 - .L_45)
.L_45:
        /*012c*/ 	.word	0x00000000
        /*0130*/ 	.short	0x0007
        /*0132*/ 	.short	0x0030
        /*0134*/ 	.byte	0x00, 0xf0, 0x11, 0x00


	//----- nvinfo : EIATTR_KPARAM_INFO
	.align		4
.L_46:
        /*0138*/ 	.byte	0x04, 0x17
        /*013a*/ 	.short	(.L_48 - .L_47)
.L_47:
        /*013c*/ 	.word	0x00000000
        /*0140*/ 	.short	0x0006
        /*0142*/ 	.short	0x002c
        /*0144*/ 	.byte	0x00, 0xf0, 0x11, 0x00


	//----- nvinfo : EIATTR_KPARAM_INFO
	.align		4
.L_48:
        /*0148*/ 	.byte	0x04, 0x17
        /*014a*/ 	.short	(.L_50 - .L_49)
.L_49:
        /*014c*/ 	.word	0x00000000
        /*0150*/ 	.short	0x0005
        /*0152*/ 	.short	0x0028
        /*0154*/ 	.byte	0x00, 0xf0, 0x11, 0x00


	//----- nvinfo : EIATTR_KPARAM_INFO
	.align		4
.L_50:
        /*0158*/ 	.byte	0x04, 0x17
        /*015a*/ 	.short	(.L_52 - .L_51)
.L_51:
        /*015c*/ 	.word	0x00000000
        /*0160*/ 	.short	0x0004
        /*0162*/ 	.short	0x0020
        /*0164*/ 	.byte	0x00, 0xf4, 0x21, 0x00


	//----- nvinfo : EIATTR_KPARAM_INFO
	.align		4
.L_52:
        /*0168*/ 	.byte	0x04, 0x17
        /*016a*/ 	.short	(.L_54 - .L_53)
.L_53:
        /*016c*/ 	.word	0x00000000
        /*0170*/ 	.short	0x0003
        /*0172*/ 	.short	0x0018
        /*0174*/ 	.byte	0x00, 0xf4, 0x21, 0x00


	//----- nvinfo : EIATTR_KPARAM_INFO
	.align		4
.L_54:
        /*0178*/ 	.byte	0x04, 0x17
        /*017a*/ 	.short	(.L_56 - .L_55)
.L_55:
        /*017c*/ 	.word	0x00000000
        /*0180*/ 	.short	0x0002
        /*0182*/ 	.short	0x0010
        /*0184*/ 	.byte	0x00, 0xf4, 0x21, 0x00


	//----- nvinfo : EIATTR_KPARAM_INFO
	.align		4
.L_56:
        /*0188*/ 	.byte	0x04, 0x17
        /*018a*/ 	.short	(.L_58 - .L_57)
.L_57:
        /*018c*/ 	.word	0x00000000
        /*0190*/ 	.short	0x0001
        /*0192*/ 	.short	0x0008
        /*0194*/ 	.byte	0x00, 0xf4, 0x21, 0x00


	//----- nvinfo : EIATTR_KPARAM_INFO
	.align		4
.L_58:
        /*0198*/ 	.byte	0x04, 0x17
        /*019a*/ 	.short	(.L_60 - .L_59)
.L_59:
        /*019c*/ 	.word	0x00000000
        /*01a0*/ 	.short	0x0000
        /*01a2*/ 	.short	0x0000
        /*01a4*/ 	.byte	0x00, 0xf4, 0x21, 0x00


	//----- nvinfo : EIATTR_SPARSE_MMA_MASK
	.align		4
.L_60:
        /*01a8*/ 	.byte	0x03, 0x50
        /*01aa*/ 	.short	0x0000


	//----- nvinfo : EIATTR_MAXREG_COUNT
	.align		4
        /*01ac*/ 	.byte	0x03, 0x1b
        /*01ae*/ 	.short	0x00ff


	//----- nvinfo : EIATTR_NUM_BARRIERS
	.align		4
        /*01b0*/ 	.byte	0x02, 0x4c
        /*01b2*/ 	.byte	0x01
	.zero		1


	//----- nvinfo : EIATTR_MERCURY_ISA_VERSION
	.align		4
        /*01b4*/ 	.byte	0x03, 0x5f
        /*01b6*/ 	.short	0x0101


	//----- nvinfo : EIATTR_COOP_GROUP_MASK_REGIDS
	.align		4
        /*01b8*/ 	.byte	0x04, 0x29
        /*01ba*/ 	.short	(.L_62 - .L_61)


	//   ....[0]....
.L_61:
        /*01bc*/ 	.word	0xffffffff


	//   ....[1]....
        /*01c0*/ 	.word	0xffffffff


	//   ....[2]....
        /*01c4*/ 	.word	0xffffffff


	//   ....[3]....
        /*01c8*/ 	.word	0xffffffff


	//   ....[4]....
        /*01cc*/ 	.word	0xffffffff


	//   ....[5]....
        /*01d0*/ 	.word	0xffffffff


	//   ....[6]....
        /*01d4*/ 	.word	0xffffffff


	//   ....[7]....
        /*01d8*/ 	.word	0xffffffff


	//   ....[8]....
        /*01dc*/ 	.word	0xffffffff


	//   ....[9]....
        /*01e0*/ 	.word	0xffffffff


	//   ....[10]....
        /*01e4*/ 	.word	0xffffffff


	//   ....[11]....
        /*01e8*/ 	.word	0xffffffff


	//   ....[12]....
        /*01ec*/ 	.word	0xffffffff


	//   ....[13]....
        /*01f0*/ 	.word	0xffffffff


	//   ....[14]....
        /*01f4*/ 	.word	0xffffffff


	//   ....[15]....
        /*01f8*/ 	.word	0xffffffff


	//----- nvinfo : EIATTR_COOP_GROUP_INSTR_OFFSETS
	.align		4
.L_62:
        /*01fc*/ 	.byte	0x04, 0x28
        /*01fe*/ 	.short	(.L_64 - .L_63)


	//   ....[0]....
.L_63:
        /*0200*/ 	.word	0x00001880


	//   ....[1]....
        /*0204*/ 	.word	0x00001a30


	//   ....[2]....
        /*0208*/ 	.word	0x00001d00


	//   ....[3]....
        /*020c*/ 	.word	0x00001d40


	//   ....[4]....
        /*0210*/ 	.word	0x00002670


	//   ....[5]....
        /*0214*/ 	.word	0x000026a0


	//   ....[6]....
        /*0218*/ 	.word	0x000026c0


	//   ....[7]....
        /*021c*/ 	.word	0x000026e0


	//   ....[8]....
        /*0220*/ 	.word	0x000026f0


	//   ....[9]....
        /*0224*/ 	.word	0x00002700


	//   ....[10]....
        /*0228*/ 	.word	0x00002710


	//   ....[11]....
        /*022c*/ 	.word	0x00002720


	//   ....[12]....
        /*0230*/ 	.word	0x000029d0


	//   ....[13]....
        /*0234*/ 	.word	0x000029f0


	//   ....[14]....
        /*0238*/ 	.word	0x00002a40


	//   ....[15]....
        /*023c*/ 	.word	0x00002a60


	//----- nvinfo : EIATTR_EXIT_INSTR_OFFSETS
	.align		4
.L_64:
        /*0240*/ 	.byte	0x04, 0x1c
        /*0242*/ 	.short	(.L_66 - .L_65)


	//   ....[0]....
.L_65:
        /*0244*/ 	.word	0x00003870


	//   ....[1]....
        /*0248*/ 	.word	0x000038a0


	//----- nvinfo : EIATTR_REQNTID
	.align		4
.L_66:
        /*024c*/ 	.byte	0x04, 0x10
        /*024e*/ 	.short	(.L_68 - .L_67)
.L_67:
        /*0250*/ 	.word	0x00000100
        /*0254*/ 	.word	0x00000001
        /*0258*/ 	.word	0x00000001


	//----- nvinfo : EIATTR_CBANK_PARAM_SIZE
	.align		4
.L_68:
        /*025c*/ 	.byte	0x03, 0x19
        /*025e*/ 	.short	0x0088


	//----- nvinfo : EIATTR_PARAM_CBANK
	.align		4
        /*0260*/ 	.byte	0x04, 0x0a
        /*0262*/ 	.short	(.L_70 - .L_69)
	.align		4
.L_69:
        /*0264*/ 	.word	index@(.nv.constant0.attn_fwd)
        /*0268*/ 	.short	0x0210
        /*026a*/ 	.short	0x0088


	//----- nvinfo : EIATTR_SW_WAR
	.align		4
.L_70:
        /*026c*/ 	.byte	0x04, 0x36
        /*026e*/ 	.short	(.L_72 - .L_71)
.L_71:
        /*0270*/ 	.word	0x00000008
.L_72:


//--------------------- .nv.callgraph             --------------------------
	.section	.nv.callgraph,"",@"SHT_CUDA_CALLGRAPH"
	.align	4
	.sectionentsize	8
	.align		4
        /*0000*/ 	.word	0x00000000
	.align		4
        /*0004*/ 	.word	0xffffffff
	.align		4
        /*0008*/ 	.word	0x00000000
	.align		4
        /*000c*/ 	.word	0xfffffffe
	.align		4
        /*0010*/ 	.word	0x00000000
	.align		4
        /*0014*/ 	.word	0xfffffffd
	.align		4
        /*0018*/ 	.word	0x00000000
	.align		4
        /*001c*/ 	.word	0xfffffffc


//--------------------- .nv.constant4             --------------------------
	.section	.nv.constant4,"a",@progbits
	.align	8
	.align		8
.nv.constant4:
        /*0000*/ 	.dword	_$_str


//--------------------- .text.attn_fwd            --------------------------
	.section	.text.attn_fwd,"ax",@progbits
	.align	128
        .global         attn_fwd
        .type           attn_fwd,@function
        .size           attn_fwd,(.L_x_3 - attn_fwd)
        .other          attn_fwd,@"STO_CUDA_ENTRY STV_DEFAULT"
attn_fwd:
.text.attn_fwd:
[----:B------:R-:W-:Y:S01]  /*0000*/  LDC R1, c[0x0][0x28] ;  /* 0x00000a00ff017b82 */ /* 0x000fe20000000800 */
[----:B------:R-:W0:Y:S07]  /*0010*/  S2R R5, SR_CTAID.X ;  /* 0x0000000000057919 */ /* 0x000e2e0000002500 */
[----:B------:R-:W1:Y:S01]  /*0020*/  S2UR UR21, SR_CTAID.Y ;  /* 0x00000000001579c3 */ /* 0x000e620000002600 */
[----:B------:R-:W-:Y:S01]  /*0030*/  ULDC.64 UR4, c[0x0][0x240] ;  /* 0x0000900000047ab9 */ /* 0x000fe20000000a00 */
[----:B------:R-:W-:Y:S01]  /*0040*/  ULDC.64 UR22, c[0x0][0x208] ;  /* 0x0000820000167ab9 */ /* 0x000fe20000000a00 */
[----:B------:R-:W2:Y:S05]  /*0050*/  S2R R66, SR_TID.X ;  /* 0x0000000000427919 */ /* 0x000eaa0000002100 */
[----:B------:R-:W3:Y:S08]  /*0060*/  LDC R25, c[0x0][0x248] ;  /* 0x00009200ff197b82 */ /* 0x000ef00000000800 */
[----:B------:R-:W4:Y:S01]  /*0070*/  LDC.64 R22, c[0x0][0x210] ;  /* 0x00008400ff167b82 */ /* 0x000f220000000a00 */
[----:B-1----:R-:W-:Y:S01]  /*0080*/  UIMAD UR4, UR21, UR4, URZ ;  /* 0x00000004150472a4 */ /* 0x002fe2000f8e023f */
[----:B0-----:R-:W-:Y:S01]  /*0090*/  IMAD.SHL.U32 R5, R5, 0x40, RZ ;  /* 0x0000004005057824 */ /* 0x001fe200078e00ff */
[----:B--2---:R-:W-:-:S04]  /*00a0*/  SHF.R.U32.HI R16, RZ, 0x6, R66 ;  /* 0x00000006ff107819 */ /* 0x004fc80000011642 */
[----:B------:R-:W-:Y:S02]  /*00b0*/  LOP3.LUT R65, R5, 0x3f, R66, 0xf8, !PT ;  /* 0x0000003f05417812 */ /* 0x000fe400078ef842 */
[----:B------:R-:W-:Y:S02]  /*00c0*/  SGXT.U32 R16, R16, 0x2 ;  /* 0x000000021010781a */ /* 0x000fe40000000000 */
[----:B------:R-:W-:Y:S01]  /*00d0*/  LEA.HI R4, R66, 0xc, RZ, 0x1a ;  /* 0x0000000c42047811 */ /* 0x000fe200078fd0ff */
[----:B------:R-:W-:Y:S01]  /*00e0*/  IMAD R3, R65, UR5, RZ ;  /* 0x0000000541037c24 */ /* 0x000fe2000f8e02ff */
[----:B------:R-:W-:Y:S01]  /*00f0*/  USHF.R.S32.HI UR5, URZ, 0x1f, UR4 ;  /* 0x0000001f3f057899 */ /* 0x000fe20008011404 */
[-C--:B---3--:R-:W-:Y:S02]  /*0100*/  IMAD R0, R16, R25.reuse, RZ ;  /* 0x0000001910007224 */ /* 0x088fe400078e02ff */
[----:B------:R-:W-:Y:S01]  /*0110*/  IMAD R8, R4, R25, RZ ;  /* 0x0000001904087224 */ /* 0x000fe200078e02ff */
[----:B----4-:R-:W-:Y:S01]  /*0120*/  IADD3 R21, P0, P1, R3, UR4, R22 ;  /* 0x0000000403157c10 */ /* 0x010fe2000f91e016 */
[----:B------:R-:W-:Y:S01]  /*0130*/  IMAD R7, R25, 0x4, R0 ;  /* 0x0000000419077824 */ /* 0x000fe200078e0200 */
[----:B------:R-:W-:-:S04]  /*0140*/  SHF.R.S32.HI R2, RZ, 0x1f, R3 ;  /* 0x0000001fff027819 */ /* 0x000fc80000011403 */
[----:B------:R-:W-:Y:S02]  /*0150*/  IADD3.X R23, R2, UR5, R23, P0, P1 ;  /* 0x0000000502177c10 */ /* 0x000fe400087e2417 */
[CC--:B------:R-:W-:Y:S02]  /*0160*/  IADD3 R2, P0, R0.reuse, R21.reuse, RZ ;  /* 0x0000001500027210 */ /* 0x0c0fe40007f1e0ff */
[----:B------:R-:W-:Y:S02]  /*0170*/  IADD3 R6, P1, R7, R21, RZ ;  /* 0x0000001507067210 */ /* 0x000fe40007f3e0ff */
[----:B------:R-:W-:Y:S01]  /*0180*/  LEA.HI.X.SX32 R3, R0, R23, 0x1, P0 ;  /* 0x0000001700037211 */ /* 0x000fe200000f0eff */
[C---:B------:R-:W-:Y:S01]  /*0190*/  IMAD R0, R25.reuse, 0x4, R7 ;  /* 0x0000000419007824 */ /* 0x040fe200078e0207 */
[----:B------:R-:W-:Y:S02]  /*01a0*/  IADD3 R10, P0, R8, R21, RZ ;  /* 0x00000015080a7210 */ /* 0x000fe40007f1e0ff */
[----:B------:R-:W-:Y:S01]  /*01b0*/  LEA.HI R17, R66, 0x1c, RZ, 0x1a ;  /* 0x0000001c42117811 */ /* 0x000fe200078fd0ff */
[----:B------:R0:W2:Y:S01]  /*01c0*/  LDG.E.U8 R19, desc[UR22][R2.64] ;  /* 0x0000001602137981 */ /* 0x0000a2000c1e1100 */
[----:B------:R-:W-:Y:S01]  /*01d0*/  LEA.HI.X.SX32 R11, R8, R23, 0x1, P0 ;  /* 0x00000017080b7211 */ /* 0x000fe200000f0eff */
[----:B------:R-:W-:Y:S01]  /*01e0*/  IMAD R13, R25, 0x8, R0 ;  /* 0x00000008190d7824 */ /* 0x000fe200078e0200 */
[C---:B------:R-:W-:Y:S01]  /*01f0*/  IADD3 R8, P0, R0.reuse, R21, RZ ;  /* 0x0000001500087210 */ /* 0x040fe20007f1e0ff */
[----:B------:R-:W-:Y:S01]  /*0200*/  IMAD R15, R17, R25, RZ ;  /* 0x00000019110f7224 */ /* 0x000fe200078e02ff */
[-C--:B------:R-:W-:Y:S01]  /*0210*/  LEA.HI.X.SX32 R7, R7, R23.reuse, 0x1, P1 ;  /* 0x0000001707077211 */ /* 0x080fe200008f0eff */
[----:B------:R-:W3:Y:S01]  /*0220*/  LDG.E.U8 R10, desc[UR22][R10.64] ;  /* 0x000000160a0a7981 */ /* 0x000ee2000c1e1100 */
[----:B------:R-:W-:Y:S01]  /*0230*/  LEA.HI.X.SX32 R9, R0, R23, 0x1, P0 ;  /* 0x0000001700097211 */ /* 0x000fe200000f0eff */
[----:B------:R-:W-:Y:S01]  /*0240*/  IMAD R0, R25, 0x4, R13 ;  /* 0x0000000419007824 */ /* 0x000fe200078e020d */
[-C--:B0-----:R-:W-:Y:S01]  /*0250*/  IADD3 R2, P0, R13, R21.reuse, RZ ;  /* 0x000000150d027210 */ /* 0x081fe20007f1e0ff */
[----:B------:R0:W4:Y:S02]  /*0260*/  LDG.E.U8 R20, desc[UR22][R6.64] ;  /* 0x0000001606147981 */ /* 0x000124000c1e1100 */
[----:B------:R-:W-:Y:S01]  /*0270*/  IMAD R18, R25, 0x4, R0 ;  /* 0x0000000419127824 */ /* 0x000fe200078e0200 */
[----:B------:R-:W-:-:S02]  /*0280*/  IADD3 R14, P2, R15, R21, RZ ;  /* 0x000000150f0e7210 */ /* 0x000fc40007f5e0ff */
[----:B------:R-:W-:Y:S01]  /*0290*/  LEA.HI.X.SX32 R3, R13, R23, 0x1, P0 ;  /* 0x000000170d037211 */ /* 0x000fe200000f0eff */
[----:B------:R1:W5:Y:S01]  /*02a0*/  LDG.E.U8 R8, desc[UR22][R8.64] ;  /* 0x0000001608087981 */ /* 0x000362000c1e1100 */
[----:B------:R-:W-:Y:S02]  /*02b0*/  IADD3 R12, P1, R0, R21, RZ ;  /* 0x00000015000c7210 */ /* 0x000fe40007f3e0ff */
[----:B------:R-:W-:Y:S01]  /*02c0*/  LEA.HI.X.SX32 R15, R15, R23, 0x1, P2 ;  /* 0x000000170f0f7211 */ /* 0x000fe200010f0eff */
[----:B------:R1:W5:Y:S01]  /*02d0*/  LDG.E.U8 R2, desc[UR22][R2.64] ;  /* 0x0000001602027981 */ /* 0x000362000c1e1100 */
[----:B0-----:R-:W-:Y:S02]  /*02e0*/  IADD3 R6, P0, R18, R21, RZ ;  /* 0x0000001512067210 */ /* 0x001fe40007f1e0ff */
[-C--:B------:R-:W-:Y:S01]  /*02f0*/  LEA.HI.X.SX32 R13, R0, R23.reuse, 0x1, P1 ;  /* 0x00000017000d7211 */ /* 0x080fe200008f0eff */
[----:B------:R-:W5:Y:S01]  /*0300*/  LDG.E.U8 R14, desc[UR22][R14.64] ;  /* 0x000000160e0e7981 */ /* 0x000f62000c1e1100 */
[----:B------:R-:W-:-:S03]  /*0310*/  LEA.HI.X.SX32 R7, R18, R23, 0x1, P0 ;  /* 0x0000001712077211 */ /* 0x000fc600000f0eff */
[----:B------:R-:W5:Y:S04]  /*0320*/  LDG.E.U8 R12, desc[UR22][R12.64] ;  /* 0x000000160c0c7981 */ /* 0x000f68000c1e1100 */
[----:B------:R-:W5:Y:S01]  /*0330*/  LDG.E.U8 R6, desc[UR22][R6.64] ;  /* 0x0000001606067981 */ /* 0x000f62000c1e1100 */
[----:B------:R-:W0:Y:S01]  /*0340*/  S2UR UR20, SR_CgaCtaId ;  /* 0x00000000001479c3 */ /* 0x000e220000008800 */
[----:B------:R-:W-:Y:S01]  /*0350*/  IMAD.SHL.U32 R0, R66, 0x20, RZ ;  /* 0x0000002042007824 */ /* 0x000fe200078e00ff */
[----:B------:R-:W-:Y:S01]  /*0360*/  SHF.R.S32.HI R18, RZ, 0x2, R66 ;  /* 0x00000002ff127819 */ /* 0x000fe20000011442 */
[----:B------:R-:W-:-:S03]  /*0370*/  VIADD R23, R5, 0x40 ;  /* 0x0000004005177836 */ /* 0x000fc60000000000 */
[----:B------:R-:W-:Y:S02]  /*0380*/  LOP3.LUT R0, R0, 0x760, RZ, 0xc0, !PT ;  /* 0x0000076000007812 */ /* 0x000fe400078ec0ff */
[----:B-1----:R-:W-:Y:S01]  /*0390*/  SGXT R9, R18, 0x1 ;  /* 0x000000011209781a */ /* 0x002fe20000000200 */
[----:B------:R-:W-:Y:S01]  /*03a0*/  IMAD.SHL.U32 R11, R66, 0x40, RZ ;  /* 0x00000040420b7824 */ /* 0x000fe200078e00ff */
[----:B------:R-:W-:Y:S01]  /*03b0*/  UMOV UR4, 0x400 ;  /* 0x0000040000047882 */ /* 0x000fe20000000000 */
[----:B------:R-:W-:Y:S02]  /*03c0*/  ISETP.GE.AND P0, PT, R23, 0x1, PT ;  /* 0x000000011700780c */ /* 0x000fe40003f06270 */
[----:B------:R-:W-:Y:S02]  /*03d0*/  LOP3.LUT R9, R0, 0x90, R9, 0xf8, !PT ;  /* 0x0000009000097812 */ /* 0x000fe400078ef809 */
[----:B------:R-:W-:Y:S02]  /*03e0*/  LOP3.LUT R18, R66, 0x3f, RZ, 0xc0, !PT ;  /* 0x0000003f42127812 */ /* 0x000fe400078ec0ff */
[----:B------:R-:W-:-:S02]  /*03f0*/  LOP3.LUT R9, R9, R16, RZ, 0xfc, !PT ;  /* 0x0000001009097212 */ /* 0x000fc400078efcff */
[----:B------:R-:W-:Y:S01]  /*0400*/  LOP3.LUT R11, R11, 0x600, RZ, 0xc0, !PT ;  /* 0x000006000b0b7812 */ /* 0x000fe200078ec0ff */
[----:B0-----:R-:W-:Y:S01]  /*0410*/  ULEA UR20, UR20, UR4, 0x18 ;  /* 0x0000000414147291 */ /* 0x001fe2000f8ec03f */
[----:B------:R-:W-:Y:S02]  /*0420*/  LOP3.LUT R3, R9, 0x10, RZ, 0x3c, !PT ;  /* 0x0000001009037812 */ /* 0x000fe400078e3cff */
[--C-:B------:R-:W-:Y:S01]  /*0430*/  SHF.R.U32.HI R0, RZ, 0x5, R66.reuse ;  /* 0x00000005ff007819 */ /* 0x100fe20000011642 */
[----:B------:R-:W-:Y:S01]  /*0440*/  IMAD R11, R18, 0x4, R11 ;  /* 0x00000004120b7824 */ /* 0x000fe200078e020b */
[----:B------:R-:W-:Y:S01]  /*0450*/  SHF.R.U32.HI R64, RZ, 0x2, R66 ;  /* 0x00000002ff407819 */ /* 0x000fe20000011642 */
[C---:B------:R-:W-:Y:S02]  /*0460*/  IMAD.SHL.U32 R22, R66.reuse, 0x8, RZ ;  /* 0x0000000842167824 */ /* 0x040fe400078e00ff */
[----:B------:R-:W-:Y:S01]  /*0470*/  IMAD.SHL.U32 R21, R66, 0x4, RZ ;  /* 0x0000000442157824 */ /* 0x000fe200078e00ff */
[----:B------:R-:W-:Y:S01]  /*0480*/  R2UR UR24, R0 ;  /* 0x00000000001872ca */ /* 0x000fe200000e0000 */
[----:B------:R-:W-:Y:S01]  /*0490*/  IMAD.MOV.U32 R38, RZ, RZ, -0x800000 ;  /* 0xff800000ff267424 */ /* 0x000fe200078e00ff */
[----:B------:R-:W-:Y:S01]  /*04a0*/  LOP3.LUT R64, R11, 0x20, R64, 0x78, !PT ;  /* 0x000000200b407812 */ /* 0x000fe200078e7840 */
[----:B------:R-:W-:Y:S01]  /*04b0*/  IMAD.MOV.U32 R98, RZ, RZ, 0x3f800000 ;  /* 0x3f800000ff627424 */ /* 0x000fe200078e00ff */
[----:B------:R-:W-:Y:S01]  /*04c0*/  CS2R R56, SRZ ;  /* 0x0000000000387805 */ /* 0x000fe2000001ff00 */
[----:B------:R-:W-:Y:S01]  /*04d0*/  IMAD.MOV.U32 R97, RZ, RZ, 0x3f800000 ;  /* 0x3f800000ff617424 */ /* 0x000fe200078e00ff */
[----:B------:R-:W-:Y:S01]  /*04e0*/  CS2R R58, SRZ ;  /* 0x00000000003a7805 */ /* 0x000fe2000001ff00 */
[----:B------:R-:W-:Y:S01]  /*04f0*/  IMAD.MOV.U32 R32, RZ, RZ, -0x800000 ;  /* 0xff800000ff207424 */ /* 0x000fe200078e00ff */
[----:B------:R-:W-:-:S02]  /*0500*/  CS2R R60, SRZ ;  /* 0x00000000003c7805 */ /* 0x000fc4000001ff00 */
[----:B------:R-:W-:Y:S02]  /*0510*/  CS2R R62, SRZ ;  /* 0x00000000003e7805 */ /* 0x000fe4000001ff00 */
[----:B------:R-:W-:Y:S02]  /*0520*/  SHF.R.U32.HI R0, RZ, 0x1, R66 ;  /* 0x00000001ff007819 */ /* 0x000fe40000011642 */
[----:B------:R-:W-:Y:S02]  /*0530*/  LOP3.LUT R22, R22, 0x38, RZ, 0xc0, !PT ;  /* 0x0000003816167812 */ /* 0x000fe400078ec0ff */
[----:B------:R-:W-:Y:S01]  /*0540*/  LOP3.LUT R21, R21, 0xc0, RZ, 0xc0, !PT ;  /* 0x000000c015157812 */ /* 0x000fe200078ec0ff */
[----:B--2---:R-:W-:Y:S04]  /*0550*/  STS.U8 [R9+UR20], R19 ;  /* 0x0000001309007988 */ /* 0x004fe80008000014 */
[----:B---3--:R-:W-:Y:S04]  /*0560*/  STS.U8 [R9+UR20+0xc], R10 ;  /* 0x00000c0a09007988 */ /* 0x008fe80008000014 */
[----:B----4-:R0:W-:Y:S04]  /*0570*/  STS.U8 [R9+UR20+0x4], R20 ;  /* 0x0000041409007988 */ /* 0x0101e80008000014 */
[----:B-----5:R-:W-:Y:S04]  /*0580*/  STS.U8 [R9+UR20+0x8], R8 ;  /* 0x0000080809007988 */ /* 0x020fe80008000014 */
[----:B------:R-:W-:Y:S01]  /*0590*/  STS.U8 [R3+UR20], R2 ;  /* 0x0000000203007988 */ /* 0x000fe20008000014 */
[----:B0-----:R-:W-:-:S03]  /*05a0*/  IMAD.SHL.U32 R20, R66, 0x2, RZ ;  /* 0x0000000242147824 */ /* 0x001fc600078e00ff */
[----:B------:R-:W-:Y:S04]  /*05b0*/  STS.U8 [R3+UR20+0xc], R14 ;  /* 0x00000c0e03007988 */ /* 0x000fe80008000014 */
[----:B------:R-:W-:Y:S04]  /*05c0*/  STS.U8 [R3+UR20+0x4], R12 ;  /* 0x0000040c03007988 */ /* 0x000fe80008000014 */
[----:B------:R0:W-:Y:S02]  /*05d0*/  STS.U8 [R3+UR20+0x8], R6 ;  /* 0x0000080603007988 */ /* 0x0001e40008000014 */
[----:B0-----:R-:W-:Y:S01]  /*05e0*/  LOP3.LUT R6, R66, 0x3f, RZ, 0xc0, !PT ;  /* 0x0000003f42067812 */ /* 0x001fe200078ec0ff */
[----:B------:R-:W-:Y:S06]  /*05f0*/  @!P0 BRA `(.L_x_0) ;  /* 0x0000002400508947 */ /* 0x000fec0003800000 */
[----:B------:R-:W0:Y:S01]  /*0600*/  LDC.64 R2, c[0x0][0x250] ;  /* 0x00009400ff027b82 */ /* 0x000e220000000a00 */
[----:B------:R-:W-:Y:S01]  /*0610*/  SHF.R.U32.HI R8, RZ, 0x5, R66 ;  /* 0x00000005ff087819 */ /* 0x000fe20000011642 */
[----:B------:R-:W-:Y:S01]  /*0620*/  ULDC UR4, c[0x0][0x258] ;  /* 0x0000960000047ab9 */ /* 0x000fe20000000800 */
[----:B------:R-:W-:Y:S01]  /*0630*/  LOP3.LUT R9, R0, 0x30, RZ, 0xc0, !PT ;  /* 0x0000003000097812 */ /* 0x000fe200078ec0ff */
[----:B------:R-:W-:Y:S01]  /*0640*/  ULDC.64 UR6, c[0x0][0x260] ;  /* 0x0000980000067ab9 */ /* 0x000fe20000000a00 */
[----:B------:R-:W-:Y:S01]  /*0650*/  LOP3.LUT R72, R66, 0x1c, RZ, 0xc0, !PT ;  /* 0x0000001c42487812 */ /* 0x000fe200078ec0ff */
[----:B------:R-:W-:Y:S01]  /*0660*/  UIMAD UR6, UR21, UR6, URZ ;  /* 0x00000006150672a4 */ /* 0x000fe2000f8e023f */
[----:B------:R-:W-:Y:S01]  /*0670*/  SGXT.U32 R8, R8, 0x3 ;  /* 0x000000030808781a */ /* 0x000fe20000000000 */
[----:B------:R-:W1:Y:S01]  /*0680*/  LDC R71, c[0x0][0x268] ;  /* 0x00009a00ff477b82 */ /* 0x000e620000000800 */
[----:B------:R-:W-:Y:S01]  /*0690*/  LOP3.LUT R7, R66, 0x1f, RZ, 0xc0, !PT ;  /* 0x0000001f42077812 */ /* 0x000fe200078ec0ff */
[----:B------:R-:W-:Y:S01]  /*06a0*/  UIADD3 UR25, UR20, 0x800, URZ ;  /* 0x0000080014197890 */ /* 0x000fe2000fffe03f */
[----:B------:R-:W-:Y:S01]  /*06b0*/  LEA.HI R0, R72, R9, RZ, 0x1e ;  /* 0x0000000948007211 */ /* 0x000fe200078ff0ff */
[----:B------:R-:W-:Y:S01]  /*06c0*/  IMAD.MOV.U32 R69, RZ, RZ, 0x5410 ;  /* 0x00005410ff457424 */ /* 0x000fe200078e00ff */
[C---:B------:R-:W-:Y:S01]  /*06d0*/  LOP3.LUT P0, R9, R66.reuse, 0x2, RZ, 0xc0, !PT ;  /* 0x0000000242097812 */ /* 0x040fe2000780c0ff */
[----:B------:R-:W-:Y:S01]  /*06e0*/  IMAD R7, R7, UR4, RZ ;  /* 0x0000000407077c24 */ /* 0x000fe2000f8e02ff */
[----:B------:R-:W-:Y:S01]  /*06f0*/  ULDC.64 UR4, c[0x0][0x218] ;  /* 0x0000860000047ab9 */ /* 0x000fe20000000a00 */
[----:B------:R-:W2:Y:S01]  /*0700*/  LDC.64 R10, c[0x0][0x220] ;  /* 0x00008800ff0a7b82 */ /* 0x000ea20000000a00 */
[----:B------:R-:W-:Y:S01]  /*0710*/  SHF.R.U32.HI R9, RZ, 0x1, R9 ;  /* 0x00000001ff097819 */ /* 0x000fe20000011609 */
[----:B------:R-:W-:Y:S01]  /*0720*/  IMAD.IADD R0, R5, 0x1, R0 ;  /* 0x0000000105007824 */ /* 0x000fe200078e0200 */
[----:B------:R-:W-:Y:S01]  /*0730*/  SHF.R.S32.HI R5, RZ, 0x1f, R7 ;  /* 0x0000001fff057819 */ /* 0x000fe20000011407 */
[----:B------:R-:W-:Y:S01]  /*0740*/  IMAD.MOV.U32 R68, RZ, RZ, 0x7632 ;  /* 0x00007632ff447424 */ /* 0x000fe200078e00ff */
[----:B------:R-:W-:Y:S01]  /*0750*/  USHF.R.U32.HI UR8, URZ, 0x4, UR25 ;  /* 0x000000043f087899 */ /* 0x000fe20008011619 */
[----:B------:R-:W-:Y:S01]  /*0760*/  IMAD R9, R66, 0x2, R9 ;  /* 0x0000000242097824 */ /* 0x000fe200078e0209 */
[----:B------:R-:W-:Y:S01]  /*0770*/  USHF.R.U32.HI UR16, URZ, 0x4, UR20 ;  /* 0x000000043f107899 */ /* 0x000fe20008011614 */
[----:B0-----:R-:W-:Y:S01]  /*0780*/  IMAD R8, R8, R3, RZ ;  /* 0x0000000308087224 */ /* 0x001fe200078e02ff */
[----:B------:R-:W-:Y:S01]  /*0790*/  USGXT.U32 UR8, UR8, 0xe ;  /* 0x0000000e0808789a */ /* 0x000fe20008000000 */
[----:B------:R-:W-:Y:S01]  /*07a0*/  IMAD R2, R2, UR21, RZ ;  /* 0x0000001502027c24 */ /* 0x000fe2000f8e02ff */
[----:B------:R-:W-:Y:S01]  /*07b0*/  LOP3.LUT R72, R72, 0x3, R9, 0xf8, !PT ;  /* 0x0000000348487812 */ /* 0x000fe200078ef809 */
[----:B------:R-:W-:Y:S01]  /*07c0*/  IMAD R76, R3, 0x8, R8 ;  /* 0x00000008034c7824 */ /* 0x000fe200078e0208 */
[----:B------:R-:W-:Y:S01]  /*07d0*/  CS2R R56, SRZ ;  /* 0x0000000000387805 */ /* 0x000fe2000001ff00 */
[----:B------:R-:W-:Y:S01]  /*07e0*/  IMAD.MOV.U32 R98, RZ, RZ, 0x3f800000 ;  /* 0x3f800000ff627424 */ /* 0x000fe200078e00ff */
[----:B------:R-:W-:Y:S01]  /*07f0*/  IADD3 R7, P1, P2, R7, UR4, R2 ;  /* 0x0000000407077c10 */ /* 0x000fe2000fa3e002 */
[C---:B------:R-:W-:Y:S01]  /*0800*/  IMAD R78, R3.reuse, 0x8, R76 ;  /* 0x00000008034e7824 */ /* 0x040fe200078e024c */
[----:B------:R-:W-:Y:S01]  /*0810*/  SHF.R.S32.HI R2, RZ, 0x1f, R2 ;  /* 0x0000001fff027819 */ /* 0x000fe20000011402 */
[----:B-1----:R-:W-:Y:S01]  /*0820*/  IMAD R16, R16, R71, RZ ;  /* 0x0000004710107224 */ /* 0x002fe200078e02ff */
[-C--:B------:R-:W-:Y:S01]  /*0830*/  IADD3 R73, P3, R8, R7.reuse, RZ ;  /* 0x0000000708497210 */ /* 0x080fe20007f7e0ff */
[----:B------:R-:W-:Y:S01]  /*0840*/  IMAD R80, R3, 0x8, R78 ;  /* 0x0000000803507824 */ /* 0x000fe200078e024e */
[----:B------:R-:W-:Y:S01]  /*0850*/  IADD3.X R9, R5, UR5, R2, P1, P2 ;  /* 0x0000000505097c10 */ /* 0x000fe20008fe4402 */
[----:B------:R-:W-:Y:S01]  /*0860*/  IMAD R90, R71, 0x4, R16 ;  /* 0x00000004475a7824 */ /* 0x000fe200078e0210 */
[----:B------:R-:W-:Y:S01]  /*0870*/  IADD3 R77, P4, R78, R7, RZ ;  /* 0x000000074e4d7210 */ /* 0x000fe20007f9e0ff */
[----:B------:R-:W-:Y:S01]  /*0880*/  IMAD R82, R3, 0x8, R80 ;  /* 0x0000000803527824 */ /* 0x000fe200078e0250 */
[----:B------:R-:W-:Y:S01]  /*0890*/  LEA.HI.X.SX32 R74, R8, R9, 0x1, P3 ;  /* 0x00000009084a7211 */ /* 0x000fe200018f0eff */
[----:B------:R-:W-:Y:S01]  /*08a0*/  IMAD R5, R6, UR7, RZ ;  /* 0x0000000706057c24 */ /* 0x000fe2000f8e02ff */
[C---:B------:R-:W-:Y:S01]  /*08b0*/  IADD3 R75, P3, R76.reuse, R7, RZ ;  /* 0x000000074c4b7210 */ /* 0x040fe20007f7e0ff */
[----:B------:R-:W-:Y:S01]  /*08c0*/  IMAD R94, R71, 0x4, R90 ;  /* 0x00000004475e7824 */ /* 0x000fe200078e025a */
[----:B------:R-:W-:Y:S01]  /*08d0*/  USHF.R.S32.HI UR4, URZ, 0x1f, UR6 ;  /* 0x0000001f3f047899 */ /* 0x000fe20008011406 */
[----:B------:R-:W-:Y:S01]  /*08e0*/  IMAD R84, R3, 0x8, R82 ;  /* 0x0000000803547824 */ /* 0x000fe200078e0252 */
[----:B------:R-:W-:Y:S01]  /*08f0*/  LEA.HI.X.SX32 R76, R76, R9, 0x1, P3 ;  /* 0x000000094c4c7211 */ /* 0x000fe200018f0eff */
[----:B------:R-:W-:Y:S01]  /*0900*/  IMAD R4, R4, R71, RZ ;  /* 0x0000004704047224 */ /* 0x000fe200078e02ff */
[----:B------:R-:W-:Y:S01]  /*0910*/  IADD3 R81, P3, R82, R7, RZ ;  /* 0x0000000752517210 */ /* 0x000fe20007f7e0ff */
[----:B------:R-:W-:Y:S01]  /*0920*/  IMAD R95, R71, 0x8, R94 ;  /* 0x00000008475f7824 */ /* 0x000fe200078e025e */
[----:B--2---:R-:W-:Y:S01]  /*0930*/  IADD3 R93, P1, P2, R5, UR6, R10 ;  /* 0x00000006055d7c10 */ /* 0x004fe2000fa3e00a */
[----:B------:R-:W-:Y:S01]  /*0940*/  IMAD R17, R17, R71, RZ ;  /* 0x0000004711117224 */ /* 0x000fe200078e02ff */
[----:B------:R-:W-:Y:S01]  /*0950*/  SHF.R.S32.HI R2, RZ, 0x1f, R5 ;  /* 0x0000001fff027819 */ /* 0x000fe20000011405 */
[----:B------:R-:W-:Y:S01]  /*0960*/  IMAD R96, R71, 0x4, R95 ;  /* 0x0000000447607824 */ /* 0x000fe200078e025f */
[----:B------:R-:W-:Y:S01]  /*0970*/  LEA.HI.X.SX32 R78, R78, R9, 0x1, P4 ;  /* 0x000000094e4e7211 */ /* 0x000fe200020f0eff */
[----:B------:R-:W-:Y:S01]  /*0980*/  IMAD R86, R3, 0x8, R84 ;  /* 0x0000000803567824 */ /* 0x000fe200078e0254 */
[----:B------:R-:W-:Y:S01]  /*0990*/  IADD3 R83, P4, R84, R7, RZ ;  /* 0x0000000754537210 */ /* 0x000fe20007f9e0ff */
[----:B------:R-:W-:Y:S01]  /*09a0*/  IMAD R71, R71, 0x4, R96 ;  /* 0x0000000447477824 */ /* 0x000fe200078e0260 */
[----:B------:R-:W-:Y:S01]  /*09b0*/  LEA.HI.X.SX32 R82, R82, R9, 0x1, P3 ;  /* 0x0000000952527211 */ /* 0x000fe200018f0eff */
[----:B------:R-:W-:Y:S01]  /*09c0*/  IMAD R88, R3, 0x8, R86 ;  /* 0x0000000803587824 */ /* 0x000fe200078e0256 */
[----:B------:R-:W-:Y:S01]  /*09d0*/  IADD3.X R5, R2, UR4, R11, P1, P2 ;  /* 0x0000000402057c10 */ /* 0x000fe20008fe440b */
[----:B------:R-:W-:Y:S01]  /*09e0*/  IMAD.MOV.U32 R100, RZ, RZ, -0x800000 ;  /* 0xff800000ff647424 */ /* 0x000fe200078e00ff */
[----:B------:R-:W-:Y:S01]  /*09f0*/  IADD3 R107, P3, R4, R93, RZ ;  /* 0x0000005d046b7210 */ /* 0x000fe20007f7e0ff */
[----:B------:R-:W-:Y:S01]  /*0a00*/  IMAD.MOV.U32 R2, RZ, RZ, RZ ;  /* 0x000000ffff027224 */ /* 0x000fe200078e00ff */
[----:B------:R-:W-:Y:S01]  /*0a10*/  LEA.HI.X.SX32 R84, R84, R9, 0x1, P4 ;  /* 0x0000000954547211 */ /* 0x000fe200020f0eff */
[----:B------:R-:W-:Y:S01]  /*0a20*/  IMAD.MOV.U32 R99, RZ, RZ, -0x800000 ;  /* 0xff800000ff637424 */ /* 0x000fe200078e00ff */
[-C--:B------:R-:W-:Y:S01]  /*0a30*/  IADD3 R105, P1, R16, R93.reuse, RZ ;  /* 0x0000005d10697210 */ /* 0x080fe20007f3e0ff */
[----:B------:R-:W-:Y:S01]  /*0a40*/  IMAD.MOV.U32 R97, RZ, RZ, 0x3f800000 ;  /* 0x3f800000ff617424 */ /* 0x000fe200078e00ff */
[----:B------:R-:W-:-:S02]  /*0a50*/  IADD3 R106, P2, R90, R93, RZ ;  /* 0x0000005d5a6a7210 */ /* 0x000fc40007f5e0ff */
[----:B------:R-:W-:Y:S02]  /*0a60*/  CS2R R58, SRZ ;  /* 0x00000000003a7805 */ /* 0x000fe4000001ff00 */
[C---:B------:R-:W-:Y:S02]  /*0a70*/  IADD3 R108, P4, R17.reuse, R93, RZ ;  /* 0x0000005d116c7210 */ /* 0x040fe40007f9e0ff */
[----:B------:R-:W-:Y:S02]  /*0a80*/  CS2R R60, SRZ ;  /* 0x00000000003c7805 */ /* 0x000fe4000001ff00 */
[-C--:B------:R-:W-:Y:S02]  /*0a90*/  LEA.HI.X.SX32 R91, R4, R5.reuse, 0x1, P3 ;  /* 0x00000005045b7211 */ /* 0x080fe400018f0eff */
[----:B------:R-:W-:Y:S02]  /*0aa0*/  CS2R R62, SRZ ;  /* 0x00000000003e7805 */ /* 0x000fe4000001ff00 */
[----:B------:R-:W-:Y:S01]  /*0ab0*/  SHF.R.S32.HI R4, RZ, 0x7, R66 ;  /* 0x00000007ff047819 */ /* 0x000fe20000011442 */
[----:B------:R-:W-:Y:S01]  /*0ac0*/  UMOV UR14, 0xffffffc0 ;  /* 0xffffffc0000e7882 */ /* 0x000fe20000000000 */
[-C--:B------:R-:W-:Y:S01]  /*0ad0*/  LEA.HI.X.SX32 R89, R16, R5.reuse, 0x1, P1 ;  /* 0x0000000510597211 */ /* 0x080fe200008f0eff */
[----:B------:R-:W-:Y:S01]  /*0ae0*/  UMOV UR15, 0x3fffffef ;  /* 0x3fffffef000f7882 */ /* 0x000fe20000000000 */
[-C--:B------:R-:W-:Y:S01]  /*0af0*/  LEA.HI.X.SX32 R90, R90, R5.reuse, 0x1, P2 ;  /* 0x000000055a5a7211 */ /* 0x080fe200010f0eff */
[----:B------:R-:W-:Y:S01]  /*0b00*/  UMOV UR9, URZ ;  /* 0x0000003f00097c82 */ /* 0x000fe20008000000 */
[----:B------:R-:W-:Y:S01]  /*0b10*/  LEA.HI.X.SX32 R92, R17, R5, 0x1, P4 ;  /* 0x00000005115c7211 */ /* 0x000fe200020f0eff */
[----:B------:R-:W-:Y:S01]  /*0b20*/  UMOV UR5, URZ ;  /* 0x0000003f00057c82 */ /* 0x000fe20008000000 */
[-C--:B------:R-:W-:Y:S01]  /*0b30*/  IADD3 R109, P1, R94, R93.reuse, RZ ;  /* 0x0000005d5e6d7210 */ /* 0x080fe20007f3e0ff */
[----:B------:R-:W-:Y:S01]  /*0b40*/  UMOV UR6, URZ ;  /* 0x0000003f00067c82 */ /* 0x000fe20008000000 */
[-C--:B------:R-:W-:Y:S01]  /*0b50*/  IADD3 R110, P2, R95, R93.reuse, RZ ;  /* 0x0000005d5f6e7210 */ /* 0x080fe20007f5e0ff */
[----:B------:R-:W-:Y:S01]  /*0b60*/  USGXT.U32 UR16, UR16, 0xe ;  /* 0x0000000e1010789a */ /* 0x000fe20008000000 */
[-C--:B------:R-:W-:Y:S01]  /*0b70*/  IADD3 R111, P3, R96, R93.reuse, RZ ;  /* 0x0000005d606f7210 */ /* 0x080fe20007f7e0ff */
[----:B------:R-:W-:Y:S01]  /*0b80*/  UIADD3.64 UR14, UR8, -UR14, URZ ;  /* 0x8000000e080e7297 */ /* 0x000fe2000fffe03f */
[----:B------:R-:W-:Y:S01]  /*0b90*/  IADD3 R93, P4, R71, R93, RZ ;  /* 0x0000005d475d7210 */ /* 0x000fe20007f9e0ff */
[----:B------:R-:W-:Y:S01]  /*0ba0*/  UMOV UR4, URZ ;  /* 0x0000003f00047c82 */ /* 0x000fe20008000000 */
[----:B------:R-:W-:Y:S01]  /*0bb0*/  SGXT R4, R4, 0x1 ;  /* 0x000000010404781a */ /* 0x000fe20000000200 */
[----:B------:R-:W-:Y:S01]  /*0bc0*/  ULDC UR26, c[0x0][0x238] ;  /* 0x00008e00001a7ab9 */ /* 0x000fe20000000800 */
[----:B------:R-:W-:Y:S01]  /*0bd0*/  IADD3 R79, P5, R80, R7, RZ ;  /* 0x00000007504f7210 */ /* 0x000fe20007fbe0ff */
[----:B------:R-:W-:Y:S01]  /*0be0*/  UMOV UR17, 0xc0000010 ;  /* 0xc000001000117882 */ /* 0x000fe20000000000 */
[----:B------:R-:W-:-:S02]  /*0bf0*/  LEA.HI.X.SX32 R94, R94, R5, 0x1, P1 ;  /* 0x000000055e5e7211 */ /* 0x000fc400008f0eff */
[-C--:B------:R-:W-:Y:S02]  /*0c00*/  LEA.HI.X.SX32 R95, R95, R5.reuse, 0x1, P2 ;  /* 0x000000055f5f7211 */ /* 0x080fe400010f0eff */
[-C--:B------:R-:W-:Y:S02]  /*0c10*/  LEA.HI.X.SX32 R96, R96, R5.reuse, 0x1, P3 ;  /* 0x0000000560607211 */ /* 0x080fe400018f0eff */
[----:B------:R-:W-:Y:S02]  /*0c20*/  LEA.HI.X.SX32 R71, R71, R5, 0x1, P4 ;  /* 0x0000000547477211 */ /* 0x000fe400020f0eff */
[----:B------:R-:W-:Y:S02]  /*0c30*/  LOP3.LUT R5, R4, 0x90, RZ, 0xc0, !PT ;  /* 0x0000009004057812 */ /* 0x000fe400078ec0ff */
[----:B------:R-:W-:Y:S02]  /*0c40*/  LEA.HI.X.SX32 R80, R80, R9, 0x1, P5 ;  /* 0x0000000950507211 */ /* 0x000fe400028f0eff */
[----:B------:R-:W-:-:S02]  /*0c50*/  IADD3 R85, P5, R86, R7, RZ ;  /* 0x0000000756557210 */ /* 0x000fc40007fbe0ff */
[----:B------:R-:W-:Y:S02]  /*0c60*/  IADD3 R87, P6, R88, R7, RZ ;  /* 0x0000000758577210 */ /* 0x000fe40007fde0ff */
[----:B------:R-:W-:Y:S02]  /*0c70*/  LOP3.LUT R70, R5, 0x7f, R66, 0x78, !PT ;  /* 0x0000007f05467812 */ /* 0x000fe400078e7842 */
[-C--:B------:R-:W-:Y:S02]  /*0c80*/  LEA.HI.X.SX32 R86, R86, R9.reuse, 0x1, P5 ;  /* 0x0000000956567211 */ /* 0x080fe400028f0eff */
[----:B------:R-:W-:Y:S02]  /*0c90*/  LEA.HI.X.SX32 R88, R88, R9, 0x1, P6 ;  /* 0x0000000958587211 */ /* 0x000fe400030f0eff */
[----:B------:R-:W-:Y:S02]  /*0ca0*/  LOP3.LUT P5, RZ, R66, 0x1, RZ, 0xc0, !PT ;  /* 0x0000000142ff7812 */ /* 0x000fe400078ac0ff */
[----:B------:R-:W-:-:S02]  /*0cb0*/  SEL R69, R69, 0x1054, !P0 ;  /* 0x0000105445457807 */ /* 0x000fc40004000000 */
[----:B------:R-:W-:Y:S02]  /*0cc0*/  SEL R68, R68, 0x3276, !P0 ;  /* 0x0000327644447807 */ /* 0x000fe40004000000 */
[----:B------:R-:W-:-:S07]  /*0cd0*/  LOP3.LUT R67, R70, 0x20, RZ, 0x3c, !PT ;  /* 0x0000002046437812 */ /* 0x000fce00078e3cff */
.L_x_1:
[----:B------:R-:W-:Y:S02]  /*0ce0*/  SHF.R.S32.HI R25, RZ, 0x1f, R2 ;  /* 0x0000001fff197819 */ /* 0x000fe40000011402 */
[C---:B------:R-:W-:Y:S02]  /*0cf0*/  IADD3 R12, P0, R2.reuse, R73, RZ ;  /* 0x00000049020c7210 */ /* 0x040fe40007f1e0ff */
[----:B------:R-:W-:-:S03]  /*0d00*/  IADD3 R16, P1, R2, R75, RZ ;  /* 0x0000004b02107210 */ /* 0x000fc60007f3e0ff */
[C---:B------:R-:W-:Y:S01]  /*0d10*/  IMAD.X R13, R25.reuse, 0x1, R74, P0 ;  /* 0x00000001190d7824 */ /* 0x040fe200000e064a */
[C---:B------:R-:W-:Y:S01]  /*0d20*/  IADD3 R14, P0, R2.reuse, R77, RZ ;  /* 0x0000004d020e7210 */ /* 0x040fe20007f1e0ff */
[C---:B------:R-:W-:Y:S01]  /*0d30*/  IMAD.X R17, R25.reuse, 0x1, R76, P1 ;  /* 0x0000000119117824 */ /* 0x040fe200008e064c */
[C---:B------:R-:W-:Y:S02]  /*0d40*/  IADD3 R4, P1, R2.reuse, R79, RZ ;  /* 0x0000004f02047210 */ /* 0x040fe40007f3e0ff */
[----:B------:R0:W2:Y:S01]  /*0d50*/  LDG.E.U8 R19, desc[UR22][R12.64] ;  /* 0x000000160c137981 */ /* 0x0000a2000c1e1100 */
[C---:B------:R-:W-:Y:S01]  /*0d60*/  IMAD.X R15, R25.reuse, 0x1, R78, P0 ;  /* 0x00000001190f7824 */ /* 0x040fe200000e064e */
[C---:B------:R-:W-:Y:S01]  /*0d70*/  IADD3 R6, P0, R2.reuse, R81, RZ ;  /* 0x0000005102067210 */ /* 0x040fe20007f1e0ff */
[C---:B------:R-:W-:Y:S01]  /*0d80*/  IMAD.X R5, R25.reuse, 0x1, R80, P1 ;  /* 0x0000000119057824 */ /* 0x040fe200008e0650 */
[C---:B------:R-:W-:Y:S01]  /*0d90*/  IADD3 R8, P1, R2.reuse, R83, RZ ;  /* 0x0000005302087210 */ /* 0x040fe20007f3e0ff */
[----:B------:R-:W3:Y:S01]  /*0da0*/  LDG.E.U8 R17, desc[UR22][R16.64] ;  /* 0x0000001610117981 */ /* 0x000ee2000c1e1100 */
[----:B------:R-:W-:Y:S01]  /*0db0*/  IADD3 R10, P2, R2, R85, RZ ;  /* 0x00000055020a7210 */ /* 0x000fe20007f5e0ff */
[----:B------:R-:W-:-:S02]  /*0dc0*/  IMAD.X R7, R25, 0x1, R82, P0 ;  /* 0x0000000119077824 */ /* 0x000fc400000e0652 */
[----:B------:R-:W4:Y:S01]  /*0dd0*/  LDG.E.U8 R15, desc[UR22][R14.64] ;  /* 0x000000160e0f7981 */ /* 0x000f22000c1e1100 */
[----:B0-----:R-:W-:Y:S01]  /*0de0*/  IADD3 R12, P0, R2, R87, RZ ;  /* 0x00000057020c7210 */ /* 0x001fe20007f1e0ff */
[C---:B------:R-:W-:Y:S02]  /*0df0*/  IMAD.X R9, R25.reuse, 0x1, R84, P1 ;  /* 0x0000000119097824 */ /* 0x040fe400008e0654 */
[C---:B------:R-:W-:Y:S01]  /*0e00*/  IMAD.X R11, R25.reuse, 0x1, R86, P2 ;  /* 0x00000001190b7824 */ /* 0x040fe200010e0656 */
[----:B------:R-:W5:Y:S01]  /*0e10*/  LDG.E.U8 R5, desc[UR22][R4.64] ;  /* 0x0000001604057981 */ /* 0x000f62000c1e1100 */
[----:B------:R-:W-:-:S03]  /*0e20*/  IMAD.X R13, R25, 0x1, R88, P0 ;  /* 0x00000001190d7824 */ /* 0x000fc600000e0658 */
[----:B------:R-:W5:Y:S04]  /*0e30*/  LDG.E.U8 R7, desc[UR22][R6.64] ;  /* 0x0000001606077981 */ /* 0x000f68000c1e1100 */
[----:B------:R0:W5:Y:S04]  /*0e40*/  LDG.E.U8 R9, desc[UR22][R8.64] ;  /* 0x0000001608097981 */ /* 0x000168000c1e1100 */
[----:B------:R1:W5:Y:S04]  /*0e50*/  LDG.E.U8 R11, desc[UR22][R10.64] ;  /* 0x000000160a0b7981 */ /* 0x000368000c1e1100 */
[----:B------:R1:W5:Y:S01]  /*0e60*/  LDG.E.U8 R13, desc[UR22][R12.64] ;  /* 0x000000160c0d7981 */ /* 0x000362000c1e1100 */
[----:B------:R-:W-:Y:S01]  /*0e70*/  UMOV UR18, UR8 ;  /* 0x0000000800127c82 */ /* 0x000fe20008000000 */
[----:B------:R-:W-:Y:S01]  /*0e80*/  UMOV UR19, 0xc0000010 ;  /* 0xc000001000137882 */ /* 0x000fe20000000000 */
[----:B------:R-:W-:Y:S01]  /*0e90*/  UMOV UR12, UR16 ;  /* 0x00000010000c7c82 */ /* 0x000fe20008000000 */
[----:B------:R-:W-:Y:S01]  /*0ea0*/  BAR.SYNC.DEFER_BLOCKING 0x0 ;  /* 0x0000000000007b1d */ /* 0x000fe20000010000 */
[----:B------:R-:W-:-:S02]  /*0eb0*/  USHF.R.S32.HI UR10, URZ, 0x1f, UR4 ;  /* 0x0000001f3f0a7899 */ /* 0x000fc40008011404 */
[----:B0-----:R-:W-:Y:S01]  /*0ec0*/  IADD3 R8, P6, R109, UR4, RZ ;  /* 0x000000046d087c10 */ /* 0x001fe2000ffde0ff */
[----:B------:R-:W-:Y:S01]  /*0ed0*/  VIADD R101, R0, 0x8 ;  /* 0x0000000800657836 */ /* 0x000fe20000000000 */
[----:B------:R-:W-:Y:S01]  /*0ee0*/  LOP3.LUT R102, R20, 0x6, RZ, 0xc0, !PT ;  /* 0x0000000614667812 */ /* 0x000fe200078ec0ff */
[----:B------:R-:W-:Y:S01]  /*0ef0*/  UMOV UR13, UR17 ;  /* 0x00000011000d7c82 */ /* 0x000fe20008000000 */
[----:B------:R-:W-:Y:S02]  /*0f00*/  IADD3 R4, P1, R105, UR4, RZ ;  /* 0x0000000469047c10 */ /* 0x000fe4000ff3e0ff */
[----:B-1----:R-:W-:Y:S02]  /*0f10*/  IADD3 R10, P3, R107, UR4, RZ ;  /* 0x000000046b0a7c10 */ /* 0x002fe4000ff7e0ff */
[----:B------:R-:W-:Y:S02]  /*0f20*/  IADD3 R12, P4, R110, UR4, RZ ;  /* 0x000000046e0c7c10 */ /* 0x000fe4000ff9e0ff */
[----:B------:R-:W-:-:S02]  /*0f30*/  IADD3 R6, P2, R106, UR4, RZ ;  /* 0x000000046a067c10 */ /* 0x000fc4000ff5e0ff */
[----:B------:R-:W-:Y:S01]  /*0f40*/  IADD3 R14, P0, R111, UR4, RZ ;  /* 0x000000046f0e7c10 */ /* 0x000fe2000ff1e0ff */
[----:B--2---:R-:W-:Y:S04]  /*0f50*/  STS.U8 [R70+UR20+0x800], R19 ;  /* 0x0008001346007988 */ /* 0x004fe80008000014 */
[----:B---3--:R-:W-:Y:S04]  /*0f60*/  STS.U8 [R70+UR20+0x900], R17 ;  /* 0x0009001146007988 */ /* 0x008fe80008000014 */
[----:B----4-:R0:W-:Y:S04]  /*0f70*/  STS.U8 [R70+UR20+0xa00], R15 ;  /* 0x000a000f46007988 */ /* 0x0101e80008000014 */
[----:B-----5:R1:W-:Y:S04]  /*0f80*/  STS.U8 [R70+UR20+0xb00], R5 ;  /* 0x000b000546007988 */ /* 0x0203e80008000014 */
[----:B------:R2:W-:Y:S01]  /*0f90*/  STS.U8 [R70+UR20+0xc00], R7 ;  /* 0x000c000746007988 */ /* 0x0005e20008000014 */
[----:B0-----:R-:W-:-:S03]  /*0fa0*/  IADD3.X R15, R96, UR10, RZ, P0, !PT ;  /* 0x0000000a600f7c10 */ /* 0x001fc600087fe4ff */
[----:B------:R0:W-:Y:S01]  /*0fb0*/  STS.U8 [R70+UR20+0xd00], R9 ;  /* 0x000d000946007988 */ /* 0x0001e20008000014 */
[----:B-1----:R-:W-:-:S03]  /*0fc0*/  IADD3.X R5, R89, UR10, RZ, P1, !PT ;  /* 0x0000000a59057c10 */ /* 0x002fc60008ffe4ff */
[----:B------:R1:W-:Y:S01]  /*0fd0*/  STS.U8 [R70+UR20+0xe00], R11 ;  /* 0x000e000b46007988 */ /* 0x0003e20008000014 */
[----:B------:R-:W-:Y:S02]  /*0fe0*/  IADD3 R16, P1, R93, UR4, RZ ;  /* 0x000000045d107c10 */ /* 0x000fe4000ff3e0ff */
[----:B--2---:R-:W-:Y:S01]  /*0ff0*/  IADD3.X R7, R90, UR10, RZ, P2, !PT ;  /* 0x0000000a5a077c10 */ /* 0x004fe200097fe4ff */
[----:B------:R2:W-:Y:S01]  /*1000*/  STS.U8 [R70+UR20+0xf00], R13 ;  /* 0x000f000d46007988 */ /* 0x0005e20008000014 */
[----:B------:R-:W-:Y:S02]  /*1010*/  IADD3 R18, P2, R108, UR4, RZ ;  /* 0x000000046c127c10 */ /* 0x000fe4000ff5e0ff */
[----:B0-----:R-:W-:Y:S01]  /*1020*/  IADD3.X R9, R94, UR10, RZ, P6, !PT ;  /* 0x0000000a5e097c10 */ /* 0x001fe2000b7fe4ff */
[----:B------:R0:W-:Y:S06]  /*1030*/  MEMBAR.ALL.CTA ;  /* 0x0000000000007992 */ /* 0x0001ec0000008000 */
[----:B0-----:R-:W0:Y:S02]  /*1040*/  FENCE.VIEW.ASYNC.S ;  /* 0x00000000000073c6 */ /* 0x001e240000000000 */
[----:B0-----:R-:W-:Y:S01]  /*1050*/  BAR.SYNC.DEFER_BLOCKING 0x0 ;  /* 0x0000000000007b1d */ /* 0x001fe20000010000 */
[----:B------:R-:W-:-:S02]  /*1060*/  IADD3 R102, P6, R102, UR5, RZ ;  /* 0x0000000566667c10 */ /* 0x000fc4000ffde0ff */
[----:B-1----:R-:W-:Y:S02]  /*1070*/  IADD3.X R11, R91, UR10, RZ, P3, !PT ;  /* 0x0000000a5b0b7c10 */ /* 0x002fe40009ffe4ff */
[----:B--2---:R-:W-:Y:S01]  /*1080*/  IADD3.X R13, R95, UR10, RZ, P4, !PT ;  /* 0x0000000a5f0d7c10 */ /* 0x004fe2000a7fe4ff */
[----:B------:R-:W-:Y:S01]  /*1090*/  IMAD.X R114, RZ, RZ, UR6, P6 ;  /* 0x00000006ff727e24 */ /* 0x000fe2000b0e06ff */
[C---:B------:R-:W-:Y:S02]  /*10a0*/  IADD3 R19, P3, R102.reuse, 0x9, RZ ;  /* 0x0000000966137810 */ /* 0x040fe40007f7e0ff */
[----:B------:R-:W-:Y:S02]  /*10b0*/  IADD3 R103, P4, R102, 0x10, RZ ;  /* 0x0000001066677810 */ /* 0x000fe40007f9e0ff */
[----:B------:R-:W-:Y:S01]  /*10c0*/  IADD3.X R17, R71, UR10, RZ, P1, !PT ;  /* 0x0000000a47117c10 */ /* 0x000fe20008ffe4ff */
[--C-:B------:R-:W-:Y:S01]  /*10d0*/  IMAD.X R116, RZ, RZ, R114.reuse, P3 ;  /* 0x000000ffff747224 */ /* 0x100fe200018e0672 */
[C---:B------:R-:W-:Y:S01]  /*10e0*/  ISETP.GT.U32.AND P1, PT, R19.reuse, R0, PT ;  /* 0x000000001300720c */ /* 0x040fe20003f24070 */
[----:B------:R-:W-:Y:S01]  /*10f0*/  IMAD.X R115, RZ, RZ, R114, P4 ;  /* 0x000000ffff737224 */ /* 0x000fe200020e0672 */
[----:B------:R-:W-:-:S02]  /*1100*/  ISETP.GT.U32.AND P0, PT, R19, R101, PT ;  /* 0x000000651300720c */ /* 0x000fc40003f04070 */
[----:B------:R-:W-:Y:S02]  /*1110*/  IADD3.X R19, R92, UR10, RZ, P2, !PT ;  /* 0x0000000a5c137c10 */ /* 0x000fe400097fe4ff */
[----:B------:R-:W-:Y:S02]  /*1120*/  ISETP.GT.U32.AND P2, PT, R103, R101, PT ;  /* 0x000000656700720c */ /* 0x000fe40003f44070 */
[----:B------:R-:W-:Y:S02]  /*1130*/  IADD3 R104, P3, R102, 0x11, RZ ;  /* 0x0000001166687810 */ /* 0x000fe40007f7e0ff */
[----:B------:R-:W-:Y:S01]  /*1140*/  ISETP.GT.U32.AND.EX P0, PT, R116, RZ, PT, P0 ;  /* 0x000000ff7400720c */ /* 0x000fe20003f04100 */
[----:B------:R-:W-:Y:S01]  /*1150*/  WARPGROUP.ARRIVE ;  /* 0x00000000000079c5 */ /* 0x000fe20000000000 */
[----:B------:R-:W-:Y:S01]  /*1160*/  ISETP.GT.U32.AND.EX P2, PT, R115, RZ, PT, P2 ;  /* 0x000000ff7300720c */ /* 0x000fe20003f44120 */
[----:B------:R-:W-:Y:S01]  /*1170*/  IMAD.X R118, RZ, RZ, R114, P3 ;  /* 0x000000ffff767224 */ /* 0x000fe200018e0672 */
[-C--:B------:R-:W-:Y:S01]  /*1180*/  ISETP.GT.U32.AND P6, PT, R103, R0.reuse, PT ;  /* 0x000000006700720c */ /* 0x080fe20003fc4070 */
[----:B------:R-:W2:Y:S01]  /*1190*/  LDG.E.U8 R5, desc[UR22][R4.64] ;  /* 0x0000001604057981 */ /* 0x000ea2000c1e1100 */
[----:B------:R-:W-:Y:S01]  /*11a0*/  ISETP.GT.U32.AND P4, PT, R104, R0, PT ;  /* 0x000000006800720c */ /* 0x000fe20003f84070 */
[----:B------:R-:W-:Y:S01]  /*11b0*/  QGMMA.64x32x32.F32.E4M3.E4M3 R40, gdesc[UR16], RZ, !UPT ;  /* 0x00600000102879f3 */ /* 0x000fe2000c7008ff */
[C---:B------:R-:W-:Y:S01]  /*11c0*/  LOP3.LUT R112, R102.reuse, 0x29, RZ, 0xfc, !PT ;  /* 0x0000002966707812 */ /* 0x040fe200078efcff */
[----:B------:R-:W3:Y:S01]  /*11d0*/  LDG.E.U8 R9, desc[UR22][R8.64] ;  /* 0x0000001608097981 */ /* 0x000ee2000c1e1100 */
[C---:B------:R-:W-:Y:S01]  /*11e0*/  LOP3.LUT R121, R102.reuse, 0x38, RZ, 0xfc, !PT ;  /* 0x0000003866797812 */ /* 0x040fe200078efcff */
[----:B------:R-:W-:Y:S01]  /*11f0*/  QGMMA.64x32x32.F32.E4M3.E4M3 R24, gdesc[UR12], RZ, !UPT, gsb0 ;  /* 0x006000000c1879f3 */ /* 0x000fe2000c0008ff */
[----:B------:R-:W-:Y:S01]  /*1200*/  ISETP.GT.U32.AND.EX P6, PT, R115, RZ, PT, P6 ;  /* 0x000000ff7300720c */ /* 0x000fe20003fc4160 */
[----:B------:R-:W4:Y:S01]  /*1210*/  LDG.E.U8 R13, desc[UR22][R12.64] ;  /* 0x000000160c0d7981 */ /* 0x000f22000c1e1100 */
[----:B------:R-:W-:-:S02]  /*1220*/  LOP3.LUT R115, R102, 0x20, RZ, 0xfc, !PT ;  /* 0x0000002066737812 */ /* 0x000fc400078efcff */
[----:B------:R-:W-:Y:S01]  /*1230*/  ISETP.GT.U32.AND.EX P1, PT, R116, RZ, PT, P1 ;  /* 0x000000ff7400720c */ /* 0x000fe20003f24110 */
[----:B------:R-:W5:Y:S01]  /*1240*/  LDG.E.U8 R17, desc[UR22][R16.64] ;  /* 0x0000001610117981 */ /* 0x000f62000c1e1100 */
[----:B------:R-:W-:Y:S02]  /*1250*/  LOP3.LUT R116, R102, 0x39, RZ, 0xfc, !PT ;  /* 0x0000003966747812 */ /* 0x000fe400078efcff */
[----:B------:R-:W-:Y:S01]  /*1260*/  ISETP.GT.U32.AND.EX P4, PT, R118, RZ, PT, P4 ;  /* 0x000000ff7600720c */ /* 0x000fe20003f84140 */
[----:B------:R0:W5:Y:S04]  /*1270*/  LDG.E.U8 R6, desc[UR22][R6.64] ;  /* 0x0000001606067981 */ /* 0x000168000c1e1100 */
[----:B------:R1:W5:Y:S04]  /*1280*/  LDG.E.U8 R10, desc[UR22][R10.64] ;  /* 0x000000160a0a7981 */ /* 0x000368000c1e1100 */
[----:B------:R1:W5:Y:S04]  /*1290*/  LDG.E.U8 R14, desc[UR22][R14.64] ;  /* 0x000000160e0e7981 */ /* 0x000368000c1e1100 */
[----:B------:R1:W5:Y:S01]  /*12a0*/  LDG.E.U8 R18, desc[UR22][R18.64] ;  /* 0x0000001612127981 */ /* 0x000362000c1e1100 */
[----:B------:R-:W-:-:S02]  /*12b0*/  WARPGROUP.DEPBAR.LE gsb0, 0x0 ;  /* 0x00008000000079c5 */ /* 0x000fc40000010000 */
[----:B------:R-:W-:Y:S01]  /*12c0*/  FMUL R47, R47, UR26 ;  /* 0x0000001a2f2f7c20 */ /* 0x000fe20008400000 */
[----:B------:R-:W-:Y:S01]  /*12d0*/  FMUL R50, R50, UR26 ;  /* 0x0000001a32327c20 */ /* 0x000fe20008400000 */
[----:B------:R-:W-:Y:S01]  /*12e0*/  FMUL R51, R51, UR26 ;  /* 0x0000001a33337c20 */ /* 0x000fe20008400000 */
[----:B------:R-:W-:Y:S01]  /*12f0*/  FMUL R54, R54, UR26 ;  /* 0x0000001a36367c20 */ /* 0x000fe20008400000 */
[----:B------:R-:W-:Y:S01]  /*1300*/  FMUL R27, R27, UR26 ;  /* 0x0000001a1b1b7c20 */ /* 0x000fe20008400000 */
[----:B------:R-:W-:Y:S01]  /*1310*/  FSEL R47, R47, -INF , !P0 ;  /* 0xff8000002f2f7808 */ /* 0x000fe20004000000 */
[----:B------:R-:W-:Y:S01]  /*1320*/  FMUL R30, R30, UR26 ;  /* 0x0000001a1e1e7c20 */ /* 0x000fe20008400000 */
[----:B------:R-:W-:Y:S01]  /*1330*/  FSEL R50, R50, -INF , !P2 ;  /* 0xff80000032327808 */ /* 0x000fe20005000000 */
[----:B------:R-:W-:Y:S01]  /*1340*/  FMUL R113, R31, UR26 ;  /* 0x0000001a1f717c20 */ /* 0x000fe20008400000 */
[----:B------:R-:W-:Y:S01]  /*1350*/  IADD3 R103, P0, R102, 0x18, RZ ;  /* 0x0000001866677810 */ /* 0x000fe20007f1e0ff */
[----:B------:R-:W-:Y:S01]  /*1360*/  FMUL R119, R34, UR26 ;  /* 0x0000001a22777c20 */ /* 0x000fe20008400000 */
[-C--:B------:R-:W-:Y:S01]  /*1370*/  ISETP.GT.U32.AND P2, PT, R104, R101.reuse, PT ;  /* 0x000000656800720c */ /* 0x080fe20003f44070 */
[----:B------:R-:W-:Y:S01]  /*1380*/  FMUL R35, R35, UR26 ;  /* 0x0000001a23237c20 */ /* 0x000fe20008400000 */
[CC--:B------:R-:W-:Y:S01]  /*1390*/  ISETP.GT.U32.AND P3, PT, R103.reuse, R0.reuse, PT ;  /* 0x000000006700720c */ /* 0x0c0fe20003f64070 */
[--C-:B------:R-:W-:Y:S01]  /*13a0*/  IMAD.X R117, RZ, RZ, R114.reuse, P0 ;  /* 0x000000ffff757224 */ /* 0x100fe200000e0672 */
[----:B------:R-:W-:Y:S01]  /*13b0*/  ISETP.GT.U32.AND.EX P2, PT, R118, RZ, PT, P2 ;  /* 0x000000ff7600720c */ /* 0x000fe20003f44120 */
[----:B------:R-:W-:Y:S01]  /*13c0*/  FMUL R38, R38, UR26 ;  /* 0x0000001a26267c20 */ /* 0x000fe20008400000 */
[-C--:B------:R-:W-:Y:S01]  /*13d0*/  ISETP.GT.U32.AND P0, PT, R103, R101.reuse, PT ;  /* 0x000000656700720c */ /* 0x080fe20003f04070 */
[----:B------:R-:W-:Y:S01]  /*13e0*/  FMUL R42, R42, UR26 ;  /* 0x0000001a2a2a7c20 */ /* 0x000fe20008400000 */
[----:B------:R-:W-:Y:S01]  /*13f0*/  FSEL R51, R51, -INF , !P2 ;  /* 0xff80000033337808 */ /* 0x000fe20005000000 */
[----:B------:R-:W-:Y:S01]  /*1400*/  FMUL R43, R43, UR26 ;  /* 0x0000001a2b2b7c20 */ /* 0x000fe20008400000 */
[----:B------:R-:W-:Y:S01]  /*1410*/  IADD3 R103, P2, R102, 0x19, RZ ;  /* 0x0000001966677810 */ /* 0x000fe20007f5e0ff */
[----:B------:R-:W-:Y:S01]  /*1420*/  FMUL R26, R26, UR26 ;  /* 0x0000001a1a1a7c20 */ /* 0x000fe20008400000 */
[----:B------:R-:W-:Y:S01]  /*1430*/  ISETP.GT.U32.AND.EX P0, PT, R117, RZ, PT, P0 ;  /* 0x000000ff7500720c */ /* 0x000fe20003f04100 */
[----:B------:R-:W-:Y:S01]  /*1440*/  FMUL R39, R39, UR26 ;  /* 0x0000001a27277c20 */ /* 0x000fe20008400000 */
[----:B------:R-:W-:Y:S01]  /*1450*/  LOP3.LUT R104, R102, 0x28, RZ, 0xfc, !PT ;  /* 0x0000002866687812 */ /* 0x000fe200078efcff */
[----:B------:R-:W-:Y:S01]  /*1460*/  IMAD.X R120, RZ, RZ, R114, P2 ;  /* 0x000000ffff787224 */ /* 0x000fe200010e0672 */
[----:B------:R-:W-:Y:S01]  /*1470*/  FSEL R54, R54, -INF , !P0 ;  /* 0xff80000036367808 */ /* 0x000fe20004000000 */
[----:B------:R-:W-:Y:S01]  /*1480*/  FMUL R46, R46, UR26 ;  /* 0x0000001a2e2e7c20 */ /* 0x000fe20008400000 */
[C---:B------:R-:W-:Y:S01]  /*1490*/  ISETP.GT.U32.AND P0, PT, R103.reuse, R101, PT ;  /* 0x000000656700720c */ /* 0x040fe20003f04070 */
[----:B------:R-:W-:Y:S01]  /*14a0*/  BAR.SYNC.DEFER_BLOCKING 0x0 ;  /* 0x0000000000007b1d */ /* 0x000fe20000010000 */
[----:B------:R-:W-:Y:S01]  /*14b0*/  ISETP.GT.U32.AND P2, PT, R103, R0, PT ;  /* 0x000000006700720c */ /* 0x000fe20003f44070 */
[----:B------:R-:W-:Y:S01]  /*14c0*/  FMUL R103, R55, UR26 ;  /* 0x0000001a37677c20 */ /* 0x000fe20008400000 */
[----:B------:R-:W-:-:S02]  /*14d0*/  ISETP.GT.U32.AND.EX P0, PT, R120, RZ, PT, P0 ;  /* 0x000000ff7800720c */ /* 0x000fc40003f04100 */
[C---:B------:R-:W-:Y:S02]  /*14e0*/  LOP3.LUT R55, R102.reuse, 0x21, RZ, 0xfc, !PT ;  /* 0x0000002166377812 */ /* 0x040fe400078efcff */
[----:B------:R-:W-:Y:S02]  /*14f0*/  FSEL R103, R103, -INF , !P0 ;  /* 0xff80000067677808 */ /* 0x000fe40004000000 */
[----:B------:R-:W-:Y:S02]  /*1500*/  ISETP.GT.U32.AND P0, PT, R55, R101, PT ;  /* 0x000000653700720c */ /* 0x000fe40003f04070 */
[----:B------:R-:W-:Y:S02]  /*1510*/  LOP3.LUT R31, R102, 0x30, RZ, 0xfc, !PT ;  /* 0x00000030661f7812 */ /* 0x000fe400078efcff */
[----:B------:R-:W-:Y:S02]  /*1520*/  ISETP.GT.U32.AND.EX P0, PT, R114, RZ, PT, P0 ;  /* 0x000000ff7200720c */ /* 0x000fe40003f04100 */
[----:B------:R-:W-:-:S02]  /*1530*/  LOP3.LUT R34, R102, 0x31, RZ, 0xfc, !PT ;  /* 0x0000003166227812 */ /* 0x000fc400078efcff */
[----:B------:R-:W-:Y:S02]  /*1540*/  FSEL R27, R27, -INF , !P0 ;  /* 0xff8000001b1b7808 */ /* 0x000fe40004000000 */
[----:B------:R-:W-:-:S04]  /*1550*/  ISETP.GT.U32.AND P0, PT, R104, R101, PT ;  /* 0x000000656800720c */ /* 0x000fc80003f04070 */
[----:B------:R-:W-:-:S04]  /*1560*/  ISETP.GT.U32.AND.EX P0, PT, R114, RZ, PT, P0 ;  /* 0x000000ff7200720c */ /* 0x000fc80003f04100 */
        /* <DEDUP_REMOVED lines=16> */
[----:B------:R-:W-:-:S04]  /*1670*/  ISETP.GE.U32.AND P0, PT, R102, R101, PT ;  /* 0x000000656600720c */ /* 0x000fc80003f06070 */
[----:B------:R-:W-:-:S04]  /*1680*/  ISETP.GE.U32.AND.EX P0, PT, R114, RZ, PT, P0 ;  /* 0x000000ff7200720c */ /* 0x000fc80003f06100 */
[----:B------:R-:W-:Y:S02]  /*1690*/  FSEL R43, R43, -INF , !P0 ;  /* 0xff8000002b2b7808 */ /* 0x000fe40004000000 */
[----:B------:R-:W-:-:S04]  /*16a0*/  ISETP.GT.U32.AND P0, PT, R115, R101, PT ;  /* 0x000000657300720c */ /* 0x000fc80003f04070 */
[----:B------:R-:W-:-:S04]  /*16b0*/  ISETP.GT.U32.AND.EX P0, PT, R114, RZ, PT, P0 ;  /* 0x000000ff7200720c */ /* 0x000fc80003f04100 */
[----:B------:R-:W-:Y:S02]  /*16c0*/  FSEL R26, R26, -INF , !P0 ;  /* 0xff8000001a1a7808 */ /* 0x000fe40004000000 */
[----:B------:R-:W-:Y:S02]  /*16d0*/  ISETP.GT.U32.AND P0, PT, R116, R101, PT ;  /* 0x000000657400720c */ /* 0x000fe40003f04070 */
[----:B------:R-:W-:Y:S02]  /*16e0*/  FMNMX R101, R42, R43, !PT ;  /* 0x0000002b2a657209 */ /* 0x000fe40007800000 */
[----:B------:R-:W-:-:S04]  /*16f0*/  ISETP.GT.U32.AND.EX P0, PT, R114, RZ, PT, P0 ;  /* 0x000000ff7200720c */ /* 0x000fc80003f04100 */
[----:B------:R-:W-:Y:S02]  /*1700*/  FSEL R39, R39, -INF , !P0 ;  /* 0xff80000027277808 */ /* 0x000fe40004000000 */
[----:B------:R-:W-:-:S04]  /*1710*/  ISETP.GT.U32.AND P0, PT, R102, R0, PT ;  /* 0x000000006600720c */ /* 0x000fc80003f04070 */
[----:B------:R-:W-:-:S04]  /*1720*/  ISETP.GT.U32.AND.EX P0, PT, R114, RZ, PT, P0 ;  /* 0x000000ff7200720c */ /* 0x000fc80003f04100 */
[----:B------:R-:W-:-:S04]  /*1730*/  FSEL R46, R46, -INF , !P0 ;  /* 0xff8000002e2e7808 */ /* 0x000fc80004000000 */
[----:B------:R-:W-:-:S04]  /*1740*/  FMNMX R122, R46, R101, !PT ;  /* 0x000000652e7a7209 */ /* 0x000fc80007800000 */
        /* <DEDUP_REMOVED lines=9> */
[----:B------:R-:W-:Y:S01]  /*17e0*/  FMNMX R118, R119, R118, !PT ;  /* 0x0000007677767209 */ /* 0x000fe20007800000 */
[----:B0-----:R-:W-:-:S03]  /*17f0*/  FMUL R7, R48, UR26 ;  /* 0x0000001a30077c20 */ /* 0x001fc60008400000 */
[----:B------:R-:W-:Y:S01]  /*1800*/  FMNMX R101, R35, R118, !PT ;  /* 0x0000007623657209 */ /* 0x000fe20007800000 */
[----:B-1----:R-:W-:-:S03]  /*1810*/  FMUL R11, R49, UR26 ;  /* 0x0000001a310b7c20 */ /* 0x002fc60008400000 */
[----:B------:R-:W-:Y:S02]  /*1820*/  FMNMX R4, R38, R101, !PT ;  /* 0x0000006526047209 */ /* 0x000fe40007800000 */
[----:B------:R-:W-:Y:S02]  /*1830*/  FSEL R7, R7, -INF , !P6 ;  /* 0xff80000007077808 */ /* 0x000fe40007000000 */
[----:B------:R-:W-:Y:S02]  /*1840*/  FMNMX R101, R39, R4, !PT ;  /* 0x0000000427657209 */ /* 0x000fe40007800000 */
[----:B------:R-:W-:Y:S01]  /*1850*/  IADD3 R15, P6, R102, 0x8, RZ ;  /* 0x00000008660f7810 */ /* 0x000fe20007fde0ff */
[----:B------:R-:W-:Y:S01]  /*1860*/  FMUL R4, R45, UR26 ;  /* 0x0000001a2d047c20 */ /* 0x000fe20008400000 */
[----:B------:R-:W-:Y:S01]  /*1870*/  FSEL R11, R11, -INF , !P4 ;  /* 0xff8000000b0b7808 */ /* 0x000fe20006000000 */
[----:B------:R-:W0:Y:S01]  /*1880*/  SHFL.BFLY PT, R48, R101, 0x2, 0x1f ;  /* 0x0c401f0065307f89 */ /* 0x000e2200000e0000 */
[----:B------:R-:W-:Y:S01]  /*1890*/  ISETP.GT.U32.AND P4, PT, R15, R0, PT ;  /* 0x000000000f00720c */ /* 0x000fe20003f84070 */
[----:B------:R-:W-:Y:S01]  /*18a0*/  IMAD.X R15, RZ, RZ, R114, P6 ;  /* 0x000000ffff0f7224 */ /* 0x000fe200030e0672 */
[----:B------:R-:W-:-:S02]  /*18b0*/  FSEL R4, R4, -INF , !P1 ;  /* 0xff80000004047808 */ /* 0x000fc40004800000 */
[----:B------:R-:W-:Y:S01]  /*18c0*/  ISETP.GE.U32.AND P1, PT, R102, R0, PT ;  /* 0x000000006600720c */ /* 0x000fe20003f26070 */
[----:B------:R-:W-:Y:S01]  /*18d0*/  FMUL R16, R41, UR26 ;  /* 0x0000001a29107c20 */ /* 0x000fe20008400000 */
[----:B------:R-:W-:Y:S01]  /*18e0*/  ISETP.GT.U32.AND.EX P4, PT, R15, RZ, PT, P4 ;  /* 0x000000ff0f00720c */ /* 0x000fe20003f84140 */
[----:B------:R-:W-:Y:S01]  /*18f0*/  FMUL R15, R40, UR26 ;  /* 0x0000001a280f7c20 */ /* 0x000fe20008400000 */
[----:B------:R-:W-:Y:S01]  /*1900*/  ISETP.GE.U32.AND.EX P1, PT, R114, RZ, PT, P1 ;  /* 0x000000ff7200720c */ /* 0x000fe20003f26110 */
[----:B------:R-:W-:-:S03]  /*1910*/  FMUL R12, R44, UR26 ;  /* 0x0000001a2c0c7c20 */ /* 0x000fc60008400000 */
[----:B------:R-:W-:Y:S02]  /*1920*/  FSEL R15, R15, -INF , !P0 ;  /* 0xff8000000f0f7808 */ /* 0x000fe40004000000 */
[----:B------:R-:W-:Y:S02]  /*1930*/  FSEL R16, R16, -INF , !P1 ;  /* 0xff80000010107808 */ /* 0x000fe40004800000 */
[----:B------:R-:W-:Y:S02]  /*1940*/  ISETP.GT.U32.AND P0, PT, R31, R0, PT ;  /* 0x000000001f00720c */ /* 0x000fe40003f04070 */
[----:B------:R-:W-:Y:S02]  /*1950*/  FSEL R12, R12, -INF , !P4 ;  /* 0xff8000000c0c7808 */ /* 0x000fe40006000000 */
[----:B------:R-:W-:-:S04]  /*1960*/  FMNMX R31, R15, R16, !PT ;  /* 0x000000100f1f7209 */ /* 0x000fc80007800000 */
[----:B------:R-:W-:Y:S02]  /*1970*/  FMNMX R41, R12, R31, !PT ;  /* 0x0000001f0c297209 */ /* 0x000fe40007800000 */
[-C--:B------:R-:W-:Y:S02]  /*1980*/  ISETP.GT.U32.AND P6, PT, R55, R0.reuse, PT ;  /* 0x000000003700720c */ /* 0x080fe40003fc4070 */
[----:B------:R-:W-:Y:S02]  /*1990*/  ISETP.GT.U32.AND P1, PT, R34, R0, PT ;  /* 0x000000002200720c */ /* 0x000fe40003f24070 */
[----:B------:R-:W-:Y:S01]  /*19a0*/  FMNMX R34, R4, R41, !PT ;  /* 0x0000002904227209 */ /* 0x000fe20007800000 */
[----:B------:R-:W-:Y:S01]  /*19b0*/  FMUL R19, R53, UR26 ;  /* 0x0000001a35137c20 */ /* 0x000fe20008400000 */
[----:B0-----:R-:W-:Y:S01]  /*19c0*/  FMNMX R48, R101, R48, !PT ;  /* 0x0000003065307209 */ /* 0x001fe20007800000 */
[----:B------:R-:W-:Y:S01]  /*19d0*/  FMUL R31, R25, UR26 ;  /* 0x0000001a191f7c20 */ /* 0x000fe20008400000 */
[----:B------:R-:W-:Y:S01]  /*19e0*/  FMUL R8, R52, UR26 ;  /* 0x0000001a34087c20 */ /* 0x000fe20008400000 */
[----:B------:R-:W-:-:S02]  /*19f0*/  ISETP.GT.U32.AND.EX P2, PT, R120, RZ, PT, P2 ;  /* 0x000000ff7800720c */ /* 0x000fc40003f44120 */
[----:B------:R-:W-:Y:S02]  /*1a00*/  ISETP.GT.U32.AND.EX P6, PT, R114, RZ, PT, P6 ;  /* 0x000000ff7200720c */ /* 0x000fe40003fc4160 */
[----:B------:R-:W-:Y:S02]  /*1a10*/  ISETP.GT.U32.AND.EX P3, PT, R117, RZ, PT, P3 ;  /* 0x000000ff7500720c */ /* 0x000fe40003f64130 */
[----:B------:R-:W-:Y:S01]  /*1a20*/  FMNMX R34, R7, R34, !PT ;  /* 0x0000002207227209 */ /* 0x000fe20007800000 */
[----:B------:R-:W0:Y:S01]  /*1a30*/  SHFL.BFLY PT, R45, R48, 0x1, 0x1f ;  /* 0x0c201f00302d7f89 */ /* 0x000e2200000e0000 */
[----:B------:R-:W-:Y:S01]  /*1a40*/  FMUL R25, R24, UR26 ;  /* 0x0000001a18197c20 */ /* 0x000fe20008400000 */
[----:B------:R-:W-:Y:S02]  /*1a50*/  FSEL R19, R19, -INF , !P2 ;  /* 0xff80000013137808 */ /* 0x000fe40005000000 */
[----:B------:R-:W-:Y:S02]  /*1a60*/  FSEL R24, R31, -INF , !P6 ;  /* 0xff8000001f187808 */ /* 0x000fe40007000000 */
[----:B------:R-:W-:-:S02]  /*1a70*/  FSEL R8, R8, -INF , !P3 ;  /* 0xff80000008087808 */ /* 0x000fc40005800000 */
[----:B------:R-:W-:Y:S02]  /*1a80*/  ISETP.GT.U32.AND P2, PT, R115, R0, PT ;  /* 0x000000007300720c */ /* 0x000fe40003f44070 */
[----:B------:R-:W-:Y:S02]  /*1a90*/  FMNMX R31, R11, R34, !PT ;  /* 0x000000220b1f7209 */ /* 0x000fe40007800000 */
[----:B------:R-:W-:Y:S02]  /*1aa0*/  ISETP.GT.U32.AND.EX P2, PT, R114, RZ, PT, P2 ;  /* 0x000000ff7200720c */ /* 0x000fe40003f44120 */
[----:B------:R-:W-:Y:S02]  /*1ab0*/  FMNMX R34, R8, R31, !PT ;  /* 0x0000001f08227209 */ /* 0x000fe40007800000 */
[----:B------:R-:W-:Y:S02]  /*1ac0*/  ISETP.GT.U32.AND P3, PT, R104, R0, PT ;  /* 0x000000006800720c */ /* 0x000fe40003f64070 */
[----:B------:R-:W-:-:S02]  /*1ad0*/  FSEL R25, R25, -INF , !P2 ;  /* 0xff80000019197808 */ /* 0x000fc40005000000 */
[----:B------:R-:W-:Y:S01]  /*1ae0*/  FMNMX R34, R19, R34, !PT ;  /* 0x0000002213227209 */ /* 0x000fe20007800000 */
[----:B------:R-:W-:Y:S01]  /*1af0*/  FMUL R28, R28, UR26 ;  /* 0x0000001a1c1c7c20 */ /* 0x000fe20008400000 */
[----:B------:R-:W-:Y:S02]  /*1b00*/  ISETP.GT.U32.AND P4, PT, R112, R0, PT ;  /* 0x000000007000720c */ /* 0x000fe40003f84070 */
[C---:B------:R-:W-:Y:S02]  /*1b10*/  ISETP.GT.U32.AND.EX P3, PT, R114.reuse, RZ, PT, P3 ;  /* 0x000000ff7200720c */ /* 0x040fe40003f64130 */
[----:B------:R-:W-:Y:S01]  /*1b20*/  FMNMX R41, R25, R34, !PT ;  /* 0x0000002219297209 */ /* 0x000fe20007800000 */
[----:B------:R-:W-:Y:S01]  /*1b30*/  FMUL R29, R29, UR26 ;  /* 0x0000001a1d1d7c20 */ /* 0x000fe20008400000 */
[----:B------:R-:W-:Y:S02]  /*1b40*/  ISETP.GT.U32.AND.EX P4, PT, R114, RZ, PT, P4 ;  /* 0x000000ff7200720c */ /* 0x000fe40003f84140 */
[----:B------:R-:W-:-:S02]  /*1b50*/  FSEL R28, R28, -INF , !P3 ;  /* 0xff8000001c1c7808 */ /* 0x000fc40005800000 */
[----:B------:R-:W-:Y:S01]  /*1b60*/  FMNMX R41, R24, R41, !PT ;  /* 0x0000002918297209 */ /* 0x000fe20007800000 */
[----:B------:R-:W-:Y:S01]  /*1b70*/  FMUL R31, R32, UR26 ;  /* 0x0000001a201f7c20 */ /* 0x000fe20008400000 */
[----:B------:R-:W-:Y:S02]  /*1b80*/  ISETP.GT.U32.AND.EX P0, PT, R114, RZ, PT, P0 ;  /* 0x000000ff7200720c */ /* 0x000fe40003f04100 */
[----:B------:R-:W-:Y:S02]  /*1b90*/  FSEL R29, R29, -INF , !P4 ;  /* 0xff8000001d1d7808 */ /* 0x000fe40006000000 */
[----:B------:R-:W-:Y:S01]  /*1ba0*/  FMNMX R34, R28, R41, !PT ;  /* 0x000000291c227209 */ /* 0x000fe20007800000 */
[----:B------:R-:W-:Y:S01]  /*1bb0*/  FMUL R33, R33, UR26 ;  /* 0x0000001a21217c20 */ /* 0x000fe20008400000 */
[----:B0-----:R-:W-:Y:S02]  /*1bc0*/  FMNMX R48, R48, R45, !PT ;  /* 0x0000002d30307209 */ /* 0x001fe40007800000 */
[----:B------:R-:W-:-:S02]  /*1bd0*/  ISETP.GT.U32.AND P6, PT, R121, R0, PT ;  /* 0x000000007900720c */ /* 0x000fc40003fc4070 */
[----:B------:R-:W-:Y:S02]  /*1be0*/  ISETP.GT.U32.AND.EX P1, PT, R114, RZ, PT, P1 ;  /* 0x000000ff7200720c */ /* 0x000fe40003f24110 */
[----:B------:R-:W-:Y:S02]  /*1bf0*/  FSEL R31, R31, -INF , !P0 ;  /* 0xff8000001f1f7808 */ /* 0x000fe40004000000 */
[----:B------:R-:W-:Y:S01]  /*1c00*/  FMNMX R40, R29, R34, !PT ;  /* 0x000000221d287209 */ /* 0x000fe20007800000 */
[----:B------:R-:W-:Y:S01]  /*1c10*/  FMUL R36, R36, UR26 ;  /* 0x0000001a24247c20 */ /* 0x000fe20008400000 */
[----:B------:R-:W-:Y:S01]  /*1c20*/  FMNMX R32, R48, R99, !PT ;  /* 0x0000006330207209 */ /* 0x000fe20007800000 */
[----:B------:R-:W-:Y:S01]  /*1c30*/  FMUL R34, R37, UR26 ;  /* 0x0000001a25227c20 */ /* 0x000fe20008400000 */
[----:B------:R-:W-:Y:S02]  /*1c40*/  ISETP.GT.U32.AND P2, PT, R116, R0, PT ;  /* 0x000000007400720c */ /* 0x000fe40003f44070 */
[----:B------:R-:W-:-:S02]  /*1c50*/  ISETP.GT.U32.AND.EX P6, PT, R114, RZ, PT, P6 ;  /* 0x000000ff7200720c */ /* 0x000fc40003fc4160 */
[----:B------:R-:W-:Y:S02]  /*1c60*/  FSEL R37, R33, -INF , !P1 ;  /* 0xff80000021257808 */ /* 0x000fe40004800000 */
[----:B------:R-:W-:Y:S01]  /*1c70*/  FMNMX R40, R31, R40, !PT ;  /* 0x000000281f287209 */ /* 0x000fe20007800000 */
[----:B------:R-:W-:Y:S01]  /*1c80*/  FADD R43, R43, -R32 ;  /* 0x800000202b2b7221 */ /* 0x000fe20000000000 */
[----:B------:R-:W-:Y:S02]  /*1c90*/  ISETP.GT.U32.AND.EX P2, PT, R114, RZ, PT, P2 ;  /* 0x000000ff7200720c */ /* 0x000fe40003f44120 */
[----:B------:R-:W-:Y:S02]  /*1ca0*/  FSEL R33, R36, -INF , !P6 ;  /* 0xff80000024217808 */ /* 0x000fe40007000000 */
[----:B------:R-:W-:Y:S01]  /*1cb0*/  FMNMX R40, R37, R40, !PT ;  /* 0x0000002825287209 */ /* 0x000fe20007800000 */
[----:B------:R-:W-:Y:S01]  /*1cc0*/  FMUL R41, R43, 1.4426950216293334961 ;  /* 0x3fb8aa3b2b297820 */ /* 0x000fe20000400000 */
[----:B------:R-:W-:-:S02]  /*1cd0*/  FSEL R34, R34, -INF , !P2 ;  /* 0xff80000022227808 */ /* 0x000fc40005000000 */
[----:B------:R-:W-:-:S04]  /*1ce0*/  FMNMX R43, R33, R40, !PT ;  /* 0x00000028212b7209 */ /* 0x000fc80007800000 */
[----:B------:R-:W-:-:S05]  /*1cf0*/  FMNMX R44, R34, R43, !PT ;  /* 0x0000002b222c7209 */ /* 0x000fca0007800000 */
[----:B------:R-:W0:Y:S01]  /*1d00*/  SHFL.BFLY PT, R49, R44, 0x2, 0x1f ;  /* 0x0c401f002c317f89 */ /* 0x000e2200000e0000 */
[----:B------:R-:W-:-:S04]  /*1d10*/  FADD R51, R51, -R32 ;  /* 0x8000002033337221 */ /* 0x000fc80000000000 */
[----:B------:R-:W-:Y:S01]  /*1d20*/  FMUL R45, R51, 1.4426950216293334961 ;  /* 0x3fb8aa3b332d7820 */ /* 0x000fe20000400000 */
[----:B0-----:R-:W-:-:S05]  /*1d30*/  FMNMX R44, R44, R49, !PT ;  /* 0x000000312c2c7209 */ /* 0x001fca0007800000 */
[----:B------:R-:W0:Y:S01]  /*1d40*/  SHFL.BFLY PT, R51, R44, 0x1, 0x1f ;  /* 0x0c201f002c337f89 */ /* 0x000e2200000e0000 */
[--C-:B------:R-:W-:Y:S01]  /*1d50*/  FADD R42, R42, -R32.reuse ;  /* 0x800000202a2a7221 */ /* 0x100fe20000000000 */
[--C-:B------:R-:W-:Y:S01]  /*1d60*/  FADD R50, R50, -R32.reuse ;  /* 0x8000002032327221 */ /* 0x100fe20000000000 */
[----:B------:R-:W-:Y:S02]  /*1d70*/  FADD R48, R35, -R32 ;  /* 0x8000002023307221 */ /* 0x000fe40000000000 */
[----:B------:R-:W-:-:S04]  /*1d80*/  FMUL R42, R42, 1.4426950216293334961 ;  /* 0x3fb8aa3b2a2a7820 */ /* 0x000fc80000400000 */
[----:B------:R1:W-:Y:S02]  /*1d90*/  MUFU.EX2 R36, R42 ;  /* 0x0000002a00247308 */ /* 0x0003e40000000800 */
[----:B-1----:R-:W-:Y:S01]  /*1da0*/  FMUL R42, R50, 1.4426950216293334961 ;  /* 0x3fb8aa3b322a7820 */ /* 0x002fe20000400000 */
[----:B------:R-:W-:Y:S01]  /*1db0*/  FMUL R50, R48, 1.4426950216293334961 ;  /* 0x3fb8aa3b30327820 */ /* 0x000fe20000400000 */
[----:B------:R-:W-:Y:S01]  /*1dc0*/  FADD R48, R38, -R32 ;  /* 0x8000002026307221 */ /* 0x000fe20000000000 */
[----:B0-----:R-:W-:-:S04]  /*1dd0*/  FMNMX R51, R44, R51, !PT ;  /* 0x000000332c337209 */ /* 0x001fc80007800000 */
[----:B------:R-:W-:Y:S01]  /*1de0*/  FMNMX R38, R51, R100, !PT ;  /* 0x0000006433267209 */ /* 0x000fe20007800000 */
[----:B------:R-:W-:Y:S01]  /*1df0*/  FADD R46, R46, -R32 ;  /* 0x800000202e2e7221 */ /* 0x000fe20000000000 */
[----:B------:R0:W-:Y:S03]  /*1e00*/  MUFU.EX2 R44, R50 ;  /* 0x00000032002c7308 */ /* 0x0001e60000000800 */
[--C-:B------:R-:W-:Y:S01]  /*1e10*/  FADD R15, R15, -R38.reuse ;  /* 0x800000260f0f7221 */ /* 0x100fe20000000000 */
[----:B------:R-:W-:Y:S01]  /*1e20*/  FADD R16, R16, -R38 ;  /* 0x8000002610107221 */ /* 0x000fe20000000000 */
[----:B------:R-:W-:Y:S02]  /*1e30*/  FADD R47, R47, -R32 ;  /* 0x800000202f2f7221 */ /* 0x000fe40000000000 */
[----:B------:R-:W-:Y:S01]  /*1e40*/  FMUL R15, R15, 1.4426950216293334961 ;  /* 0x3fb8aa3b0f0f7820 */ /* 0x000fe20000400000 */
[----:B0-----:R-:W-:Y:S01]  /*1e50*/  FMUL R50, R16, 1.4426950216293334961 ;  /* 0x3fb8aa3b10327820 */ /* 0x001fe20000400000 */
[--C-:B------:R-:W-:Y:S01]  /*1e60*/  FADD R16, R12, -R38.reuse ;  /* 0x800000260c107221 */ /* 0x100fe20000000000 */
[----:B------:R-:W-:Y:S01]  /*1e70*/  FMUL R40, R46, 1.4426950216293334961 ;  /* 0x3fb8aa3b2e287820 */ /* 0x000fe20000400000 */
[----:B------:R-:W-:Y:S01]  /*1e80*/  FADD R11, R11, -R38 ;  /* 0x800000260b0b7221 */ /* 0x000fe20000000000 */
[----:B------:R-:W-:Y:S01]  /*1e90*/  MUFU.EX2 R41, R41 ;  /* 0x0000002900297308 */ /* 0x000fe20000000800 */
[--C-:B------:R-:W-:Y:S01]  /*1ea0*/  FADD R54, R54, -R32.reuse ;  /* 0x8000002036367221 */ /* 0x100fe20000000000 */
[----:B------:R-:W-:Y:S01]  /*1eb0*/  FADD R103, R103, -R32 ;  /* 0x8000002067677221 */ /* 0x000fe20000000000 */
[----:B------:R-:W-:Y:S01]  /*1ec0*/  FMUL R43, R47, 1.4426950216293334961 ;  /* 0x3fb8aa3b2f2b7820 */ /* 0x000fe20000400000 */
[----:B------:R-:W-:Y:S01]  /*1ed0*/  FMUL R52, R16, 1.4426950216293334961 ;  /* 0x3fb8aa3b10347820 */ /* 0x000fe20000400000 */
[--C-:B------:R-:W-:Y:S01]  /*1ee0*/  FADD R16, R4, -R38.reuse ;  /* 0x8000002604107221 */ /* 0x100fe20000000000 */
[----:B------:R-:W-:Y:S01]  /*1ef0*/  FMUL R53, R11, 1.4426950216293334961 ;  /* 0x3fb8aa3b0b357820 */ /* 0x000fe20000400000 */
[----:B------:R-:W-:Y:S01]  /*1f00*/  FMUL R46, R54, 1.4426950216293334961 ;  /* 0x3fb8aa3b362e7820 */ /* 0x000fe20000400000 */
[----:B------:R-:W-:Y:S01]  /*1f10*/  MUFU.EX2 R15, R15 ;  /* 0x0000000f000f7308 */ /* 0x000fe20000000800 */
[----:B------:R-:W-:Y:S01]  /*1f20*/  FMUL R47, R103, 1.4426950216293334961 ;  /* 0x3fb8aa3b672f7820 */ /* 0x000fe20000400000 */
[--C-:B------:R-:W-:Y:S01]  /*1f30*/  FADD R11, R8, -R38.reuse ;  /* 0x80000026080b7221 */ /* 0x100fe20000000000 */
[----:B------:R-:W-:Y:S01]  /*1f40*/  FMUL R51, R48, 1.4426950216293334961 ;  /* 0x3fb8aa3b30337820 */ /* 0x000fe20000400000 */
[--C-:B------:R-:W-:Y:S01]  /*1f50*/  FADD R7, R7, -R38.reuse ;  /* 0x8000002607077221 */ /* 0x100fe20000000000 */
[----:B------:R-:W-:-:S03]  /*1f60*/  FADD R19, R19, -R38 ;  /* 0x8000002613137221 */ /* 0x000fc60000000000 */
[----:B------:R0:W1:Y:S01]  /*1f70*/  MUFU.EX2 R12, R50 ;  /* 0x00000032000c7308 */ /* 0x0000620000000800 */
[----:B------:R-:W-:Y:S01]  /*1f80*/  FMUL R16, R16, 1.4426950216293334961 ;  /* 0x3fb8aa3b10107820 */ /* 0x000fe20000400000 */
[----:B------:R-:W-:Y:S01]  /*1f90*/  FMUL R11, R11, 1.4426950216293334961 ;  /* 0x3fb8aa3b0b0b7820 */ /* 0x000fe20000400000 */
[----:B------:R-:W-:Y:S01]  /*1fa0*/  FADD R25, R25, -R38 ;  /* 0x8000002619197221 */ /* 0x000fe20000000000 */
[----:B------:R-:W-:-:S04]  /*1fb0*/  FADD R48, R39, -R32 ;  /* 0x8000002027307221 */ /* 0x000fc80000000000 */
[----:B------:R-:W-:Y:S01]  /*1fc0*/  MUFU.EX2 R40, R40 ;  /* 0x0000002800287308 */ /* 0x000fe20000000800 */
[----:B------:R-:W-:Y:S01]  /*1fd0*/  FMUL R7, R7, 1.4426950216293334961 ;  /* 0x3fb8aa3b07077820 */ /* 0x000fe20000400000 */
[----:B0-----:R-:W-:-:S06]  /*1fe0*/  FMUL R50, R19, 1.4426950216293334961 ;  /* 0x3fb8aa3b13327820 */ /* 0x001fcc0000400000 */
[----:B------:R0:W2:Y:S01]  /*1ff0*/  MUFU.EX2 R4, R52 ;  /* 0x0000003400047308 */ /* 0x0000a20000000800 */
[----:B------:R-:W-:-:S07]  /*2000*/  FADD R19, R24, -R38 ;  /* 0x8000002618137221 */ /* 0x000fce0000000000 */
[----:B------:R-:W3:Y:S01]  /*2010*/  MUFU.EX2 R43, R43 ;  /* 0x0000002b002b7308 */ /* 0x000ee20000000800 */
[----:B0-----:R-:W-:Y:S01]  /*2020*/  FMUL R52, R25, 1.4426950216293334961 ;  /* 0x3fb8aa3b19347820 */ /* 0x001fe20000400000 */
[--C-:B------:R-:W-:Y:S01]  /*2030*/  FADD R26, R26, -R32.reuse ;  /* 0x800000201a1a7221 */ /* 0x100fe20000000000 */
[----:B------:R-:W-:-:S05]  /*2040*/  FADD R27, R27, -R32 ;  /* 0x800000201b1b7221 */ /* 0x000fca0000000000 */
[----:B------:R-:W-:Y:S01]  /*2050*/  MUFU.EX2 R46, R46 ;  /* 0x0000002e002e7308 */ /* 0x000fe20000000800 */
[--C-:B------:R-:W-:Y:S01]  /*2060*/  FADD R30, R30, -R32.reuse ;  /* 0x800000201e1e7221 */ /* 0x100fe20000000000 */
[----:B------:R-:W-:Y:S01]  /*2070*/  FADD R113, R113, -R32 ;  /* 0x8000002071717221 */ /* 0x000fe20000000000 */
[----:B------:R-:W-:-:S05]  /*2080*/  FADD R31, R31, -R38 ;  /* 0x800000261f1f7221 */ /* 0x000fca0000000000 */
[----:B------:R-:W0:Y:S01]  /*2090*/  MUFU.EX2 R47, R47 ;  /* 0x0000002f002f7308 */ /* 0x000e220000000800 */
[----:B------:R-:W-:-:S07]  /*20a0*/  FADD R119, R119, -R32 ;  /* 0x8000002077777221 */ /* 0x000fce0000000000 */
[----:B------:R-:W-:Y:S01]  /*20b0*/  MUFU.EX2 R39, R51 ;  /* 0x0000003300277308 */ /* 0x000fe20000000800 */
[----:B------:R-:W-:-:S07]  /*20c0*/  FMUL R48, R48, 1.4426950216293334961 ;  /* 0x3fb8aa3b30307820 */ /* 0x000fce0000400000 */
[----:B------:R-:W4:Y:S01]  /*20d0*/  MUFU.EX2 R51, R16 ;  /* 0x0000001000337308 */ /* 0x000f220000000800 */
[----:B------:R-:W-:Y:S01]  /*20e0*/  FMUL R25, R19, 1.4426950216293334961 ;  /* 0x3fb8aa3b13197820 */ /* 0x000fe20000400000 */
[--C-:B------:R-:W-:Y:S01]  /*20f0*/  FADD R33, R33, -R38.reuse ;  /* 0x8000002621217221 */ /* 0x100fe20000000000 */
[----:B------:R-:W-:-:S05]  /*2100*/  FADD R34, R34, -R38 ;  /* 0x8000002622227221 */ /* 0x000fca0000000000 */
[----:B------:R-:W5:Y:S01]  /*2110*/  MUFU.EX2 R42, R42 ;  /* 0x0000002a002a7308 */ /* 0x000f620000000800 */
[----:B------:R-:W-:Y:S01]  /*2120*/  FMUL R26, R26, 1.4426950216293334961 ;  /* 0x3fb8aa3b1a1a7820 */ /* 0x000fe20000400000 */
[----:B------:R-:W-:Y:S01]  /*2130*/  FMUL R27, R27, 1.4426950216293334961 ;  /* 0x3fb8aa3b1b1b7820 */ /* 0x000fe20000400000 */
[----:B------:R-:W-:-:S05]  /*2140*/  FMUL R30, R30, 1.4426950216293334961 ;  /* 0x3fb8aa3b1e1e7820 */ /* 0x000fca0000400000 */
[----:B------:R-:W5:Y:S01]  /*2150*/  MUFU.EX2 R45, R45 ;  /* 0x0000002d002d7308 */ /* 0x000f620000000800 */
[----:B------:R-:W-:Y:S01]  /*2160*/  FMUL R49, R113, 1.4426950216293334961 ;  /* 0x3fb8aa3b71317820 */ /* 0x000fe20000400000 */
[--C-:B------:R-:W-:Y:S01]  /*2170*/  FADD R28, R28, -R38.reuse ;  /* 0x800000261c1c7221 */ /* 0x100fe20000000000 */
[----:B------:R-:W-:-:S05]  /*2180*/  FADD R29, R29, -R38 ;  /* 0x800000261d1d7221 */ /* 0x000fca0000000000 */
[----:B------:R-:W-:Y:S01]  /*2190*/  MUFU.EX2 R11, R11 ;  /* 0x0000000b000b7308 */ /* 0x000fe20000000800 */
[----:B------:R-:W-:Y:S01]  /*21a0*/  FMUL R19, R31, 1.4426950216293334961 ;  /* 0x3fb8aa3b1f137820 */ /* 0x000fe20000400000 */
[----:B------:R-:W-:-:S06]  /*21b0*/  FMUL R119, R119, 1.4426950216293334961 ;  /* 0x3fb8aa3b77777820 */ /* 0x000fcc0000400000 */
[----:B------:R-:W5:Y:S01]  /*21c0*/  MUFU.EX2 R16, R50 ;  /* 0x0000003200107308 */ /* 0x000f620000000800 */
[----:B------:R-:W-:Y:S01]  /*21d0*/  FADD R37, R37, -R38 ;  /* 0x8000002625257221 */ /* 0x000fe20000000000 */
[----:B-1----:R-:W-:-:S06]  /*21e0*/  FADD R31, R15, R12 ;  /* 0x0000000c0f1f7221 */ /* 0x002fcc0000000000 */
[----:B------:R-:W1:Y:S01]  /*21f0*/  MUFU.EX2 R7, R7 ;  /* 0x0000000700077308 */ /* 0x000e620000000800 */
[----:B------:R-:W-:-:S07]  /*2200*/  FMUL R28, R28, 1.4426950216293334961 ;  /* 0x3fb8aa3b1c1c7820 */ /* 0x000fce0000400000 */
[----:B------:R2:W-:Y:S01]  /*2210*/  MUFU.EX2 R24, R52 ;  /* 0x0000003400187308 */ /* 0x0005e20000000800 */
[----:B------:R-:W-:Y:S01]  /*2220*/  FMUL R29, R29, 1.4426950216293334961 ;  /* 0x3fb8aa3b1d1d7820 */ /* 0x000fe20000400000 */
[----:B------:R-:W-:-:S06]  /*2230*/  FMUL R37, R37, 1.4426950216293334961 ;  /* 0x3fb8aa3b25257820 */ /* 0x000fcc0000400000 */
[----:B------:R3:W1:Y:S01]  /*2240*/  MUFU.EX2 R8, R53 ;  /* 0x0000003500087308 */ /* 0x0006620000000800 */
[----:B--2---:R-:W-:Y:S01]  /*2250*/  F2FP.SATFINITE.E4M3.F32.PACK_AB_MERGE_C R52, R41, R36, RZ ;  /* 0x000000242934723e */ /* 0x004fe200048070ff */
[----:B------:R-:W-:Y:S01]  /*2260*/  FADD R41, R36, R41 ;  /* 0x0000002924297221 */ /* 0x000fe20000000000 */
[----:B------:R-:W-:Y:S02]  /*2270*/  FADD R36, R4, R31 ;  /* 0x0000001f04247221 */ /* 0x000fe40000000000 */
[----:B---3--:R-:W-:Y:S01]  /*2280*/  F2FP.SATFINITE.E4M3.F32.PACK_AB_MERGE_C R53, R12, R15, R52 ;  /* 0x0000000f0c35723e */ /* 0x008fe20004807034 */
[----:B------:R-:W-:Y:S01]  /*2290*/  FMUL R12, R33, 1.4426950216293334961 ;  /* 0x3fb8aa3b210c7820 */ /* 0x000fe20000400000 */
[----:B------:R-:W-:Y:S01]  /*22a0*/  FADD R52, R40, R41 ;  /* 0x0000002928347221 */ /* 0x000fe20000000000 */
[----:B------:R-:W-:Y:S01]  /*22b0*/  FMUL R15, R34, 1.4426950216293334961 ;  /* 0x3fb8aa3b220f7820 */ /* 0x000fe20000400000 */
[----:B------:R-:W2:Y:S01]  /*22c0*/  MUFU.EX2 R35, R119 ;  /* 0x0000007700237308 */ /* 0x000ea20000000800 */
[C---:B------:R-:W-:Y:S01]  /*22d0*/  F2FP.SATFINITE.E4M3.F32.PACK_AB_MERGE_C R40, R43.reuse, R40, RZ ;  /* 0x000000282b28723e */ /* 0x040fe200048070ff */
[----:B------:R-:W-:Y:S01]  /*22e0*/  FADD R43, R43, R52 ;  /* 0x000000342b2b7221 */ /* 0x000fe20000000000 */
[----:B0-----:R-:W-:Y:S01]  /*22f0*/  F2FP.SATFINITE.E4M3.F32.PACK_AB_MERGE_C R33, R47, R46, RZ ;  /* 0x0000002e2f21723e */ /* 0x001fe200048070ff */
[----:B----4-:R-:W-:-:S04]  /*2300*/  FADD R36, R51, R36 ;  /* 0x0000002433247221 */ /* 0x010fc80000000000 */
[----:B------:R-:W0:Y:S01]  /*2310*/  MUFU.EX2 R48, R48 ;  /* 0x0000003000307308 */ /* 0x000e220000000800 */
[----:B-----5:R-:W-:Y:S01]  /*2320*/  FADD R34, R42, R43 ;  /* 0x0000002b2a227221 */ /* 0x020fe20000000000 */
[----:B------:R-:W-:-:S06]  /*2330*/  F2FP.SATFINITE.E4M3.F32.PACK_AB_MERGE_C R42, R45, R42, RZ ;  /* 0x0000002a2d2a723e */ /* 0x000fcc00048070ff */
[----:B------:R-:W-:Y:S01]  /*2340*/  MUFU.EX2 R26, R26 ;  /* 0x0000001a001a7308 */ /* 0x000fe20000000800 */
[----:B------:R-:W-:-:S07]  /*2350*/  F2FP.SATFINITE.E4M3.F32.PACK_AB_MERGE_C R41, R16, R11, R33 ;  /* 0x0000000b1029723e */ /* 0x000fce0004807021 */
[----:B------:R-:W3:Y:S01]  /*2360*/  MUFU.EX2 R27, R27 ;  /* 0x0000001b001b7308 */ /* 0x000ee20000000800 */
[----:B-1----:R-:W-:-:S07]  /*2370*/  FADD R33, R7, R36 ;  /* 0x0000002407217221 */ /* 0x002fce0000000000 */
[----:B------:R-:W-:Y:S08]  /*2380*/  MUFU.EX2 R30, R30 ;  /* 0x0000001e001e7308 */ /* 0x000ff00000000800 */
[----:B------:R-:W1:Y:S01]  /*2390*/  MUFU.EX2 R49, R49 ;  /* 0x0000003100317308 */ /* 0x000e620000000800 */
[----:B------:R-:W-:Y:S01]  /*23a0*/  FADD R45, R45, R34 ;  /* 0x000000222d2d7221 */ /* 0x000fe20000000000 */
[----:B------:R-:W-:Y:S06]  /*23b0*/  STS.U8 [R70+UR20+0x800], R5 ;  /* 0x0008000546007988 */ /* 0x000fec0008000014 */
[----:B------:R-:W-:Y:S01]  /*23c0*/  MUFU.EX2 R19, R19 ;  /* 0x0000001300137308 */ /* 0x000fe20000000800 */
[----:B------:R-:W-:Y:S07]  /*23d0*/  STS.U8 [R70+UR20+0xa00], R9 ;  /* 0x000a000946007988 */ /* 0x000fee0008000014 */
[----:B------:R3:W4:Y:S01]  /*23e0*/  MUFU.EX2 R50, R37 ;  /* 0x0000002500327308 */ /* 0x0007220000000800 */
[----:B------:R-:W-:Y:S07]  /*23f0*/  STS.U8 [R70+UR20+0xc00], R13 ;  /* 0x000c000d46007988 */ /* 0x000fee0008000014 */
[----:B------:R-:W-:Y:S01]  /*2400*/  MUFU.EX2 R12, R12 ;  /* 0x0000000c000c7308 */ /* 0x000fe20000000800 */
[----:B------:R-:W-:Y:S07]  /*2410*/  STS.U8 [R70+UR20+0xe00], R17 ;  /* 0x000e001146007988 */ /* 0x000fee0008000014 */
[----:B------:R-:W5:Y:S01]  /*2420*/  MUFU.EX2 R15, R15 ;  /* 0x0000000f000f7308 */ /* 0x000f620000000800 */
[C---:B------:R-:W-:Y:S01]  /*2430*/  F2FP.SATFINITE.E4M3.F32.PACK_AB_MERGE_C R42, R8.reuse, R7, R42 ;  /* 0x00000007082a723e */ /* 0x040fe2000480702a */
[----:B------:R-:W-:Y:S06]  /*2440*/  STS.U8 [R67+UR20+0x900], R6 ;  /* 0x0009000643007988 */ /* 0x000fec0008000014 */
[----:B------:R-:W5:Y:S01]  /*2450*/  MUFU.EX2 R25, R25 ;  /* 0x0000001900197308 */ /* 0x000f620000000800 */
[----:B------:R-:W-:Y:S07]  /*2460*/  STS.U8 [R67+UR20+0xb00], R10 ;  /* 0x000b000a43007988 */ /* 0x000fee0008000014 */
[----:B------:R-:W-:Y:S01]  /*2470*/  MUFU.EX2 R28, R28 ;  /* 0x0000001c001c7308 */ /* 0x000fe20000000800 */
[----:B------:R-:W-:Y:S07]  /*2480*/  STS.U8 [R67+UR20+0xd00], R14 ;  /* 0x000d000e43007988 */ /* 0x000fee0008000014 */
[----:B------:R-:W5:Y:S01]  /*2490*/  MUFU.EX2 R29, R29 ;  /* 0x0000001d001d7308 */ /* 0x000f620000000800 */
[----:B------:R-:W-:Y:S01]  /*24a0*/  STS.U8 [R67+UR20+0xf00], R18 ;  /* 0x000f001243007988 */ /* 0x000fe20008000014 */
[----:B------:R-:W-:Y:S01]  /*24b0*/  FADD R8, R8, R33 ;  /* 0x0000002108087221 */ /* 0x000fe20000000000 */
[----:B------:R-:W-:Y:S01]  /*24c0*/  FADD R46, R46, R45 ;  /* 0x0000002d2e2e7221 */ /* 0x000fe20000000000 */
[----:B------:R2:W-:Y:S06]  /*24d0*/  MEMBAR.ALL.CTA ;  /* 0x0000000000007992 */ /* 0x0005ec0000008000 */
[----:B--2---:R-:W2:Y:S01]  /*24e0*/  FENCE.VIEW.ASYNC.S ;  /* 0x00000000000073c6 */ /* 0x004ea20000000000 */
[----:B------:R-:W-:Y:S01]  /*24f0*/  FADD R11, R11, R8 ;  /* 0x000000080b0b7221 */ /* 0x000fe20000000000 */
[----:B------:R-:W-:Y:S01]  /*2500*/  F2FP.SATFINITE.E4M3.F32.PACK_AB_MERGE_C R4, R51, R4, R40 ;  /* 0x000000043304723e */ /* 0x000fe20004807028 */
[----:B------:R-:W-:Y:S01]  /*2510*/  FADD R47, R47, R46 ;  /* 0x0000002e2f2f7221 */ /* 0x000fe20000000000 */
[----:B------:R-:W-:-:S02]  /*2520*/  F2FP.SATFINITE.E4M3.F32.PACK_AB_MERGE_C R8, R44, R35, RZ ;  /* 0x000000232c08723e */ /* 0x000fc400048070ff */
[----:B0-----:R-:W-:Y:S02]  /*2530*/  F2FP.SATFINITE.E4M3.F32.PACK_AB_MERGE_C R33, R48, R39, RZ ;  /* 0x000000273021723e */ /* 0x001fe400048070ff */
[----:B---3--:R-:W-:Y:S02]  /*2540*/  F2FP.SATFINITE.E4M3.F32.PACK_AB_MERGE_C R37, R27, R26, RZ ;  /* 0x0000001a1b25723e */ /* 0x008fe400048070ff */
[----:B-1----:R-:W-:Y:S01]  /*2550*/  F2FP.SATFINITE.E4M3.F32.PACK_AB_MERGE_C R40, R49, R30, RZ ;  /* 0x0000001e3128723e */ /* 0x002fe200048070ff */
[----:B------:R-:W-:Y:S01]  /*2560*/  FADD R11, R16, R11 ;  /* 0x0000000b100b7221 */ /* 0x000fe20000000000 */
[----:B----4-:R-:W-:Y:S01]  /*2570*/  F2FP.SATFINITE.E4M3.F32.PACK_AB_MERGE_C R8, R50, R19, R8 ;  /* 0x000000133208723e */ /* 0x010fe20004807008 */
[----:B------:R-:W-:Y:S01]  /*2580*/  FADD R26, R26, R47 ;  /* 0x0000002f1a1a7221 */ /* 0x000fe20000000000 */
[----:B-----5:R-:W-:Y:S02]  /*2590*/  F2FP.SATFINITE.E4M3.F32.PACK_AB_MERGE_C R33, R15, R12, R33 ;  /* 0x0000000c0f21723e */ /* 0x020fe40004807021 */
[----:B------:R-:W-:-:S02]  /*25a0*/  SEL R31, R53, R4, !P5 ;  /* 0x00000004351f7207 */ /* 0x000fc40006800000 */
[----:B------:R-:W-:Y:S02]  /*25b0*/  F2FP.SATFINITE.E4M3.F32.PACK_AB_MERGE_C R37, R25, R24, R37 ;  /* 0x000000181925723e */ /* 0x000fe40004807025 */
[----:B------:R-:W-:Y:S01]  /*25c0*/  F2FP.SATFINITE.E4M3.F32.PACK_AB_MERGE_C R40, R29, R28, R40 ;  /* 0x0000001c1d28723e */ /* 0x000fe20004807028 */
[----:B------:R-:W-:Y:S01]  /*25d0*/  FADD R24, R24, R11 ;  /* 0x0000000b18187221 */ /* 0x000fe20000000000 */
[----:B------:R-:W-:Y:S02]  /*25e0*/  SEL R4, R4, R53, !P5 ;  /* 0x0000003504047207 */ /* 0x000fe40006800000 */
[----:B------:R-:W-:Y:S02]  /*25f0*/  LOP3.LUT R46, R72, 0x1, RZ, 0x3c, !PT ;  /* 0x00000001482e7812 */ /* 0x000fe400078e3cff */
[----:B------:R-:W-:Y:S01]  /*2600*/  SEL R11, R8, R33, !P5 ;  /* 0x00000021080b7207 */ /* 0x000fe20006800000 */
[----:B------:R-:W-:Y:S01]  /*2610*/  FADD R27, R27, R26 ;  /* 0x0000001a1b1b7221 */ /* 0x000fe20000000000 */
[----:B------:R-:W-:-:S02]  /*2620*/  SEL R7, R42, R41, !P5 ;  /* 0x000000292a077207 */ /* 0x000fc40006800000 */
[----:B------:R-:W-:Y:S02]  /*2630*/  SEL R43, R37, R40, !P5 ;  /* 0x00000028252b7207 */ /* 0x000fe40006800000 */
[----:B------:R-:W-:Y:S01]  /*2640*/  SEL R33, R33, R8, !P5 ;  /* 0x0000000821217207 */ /* 0x000fe20006800000 */
[----:B------:R-:W-:Y:S01]  /*2650*/  FADD R8, -R32, R99 ;  /* 0x0000006320087221 */ /* 0x000fe20000000100 */
[----:B------:R-:W-:Y:S01]  /*2660*/  SEL R41, R41, R42, !P5 ;  /* 0x0000002a29297207 */ /* 0x000fe20006800000 */
[----:B--2---:R0:W-:Y:S01]  /*2670*/  SHFL.IDX PT, R26, R4, R46, 0x1f ;  /* 0x00001f2e041a7589 */ /* 0x0041e200000e0000 */
[----:B------:R-:W-:Y:S01]  /*2680*/  SEL R37, R40, R37, !P5 ;  /* 0x0000002528257207 */ /* 0x000fe20006800000 */
[----:B------:R-:W-:Y:S02]  /*2690*/  FMUL R8, R8, 1.4426950216293334961 ;  /* 0x3fb8aa3b08087820 */ /* 0x000fe40000400000 */
[----:B------:R-:W1:Y:S01]  /*26a0*/  SHFL.IDX PT, R31, R31, R72, 0x1f ;  /* 0x00001f481f1f7589 */ /* 0x000e6200000e0000 */
[----:B0-----:R-:W-:-:S03]  /*26b0*/  FADD R4, -R38, R100 ;  /* 0x0000006426047221 */ /* 0x001fc60000000100 */
[----:B------:R-:W-:Y:S01]  /*26c0*/  SHFL.IDX PT, R36, R41, R46, 0x1f ;  /* 0x00001f2e29247589 */ /* 0x000fe200000e0000 */
[----:B------:R-:W-:-:S03]  /*26d0*/  FMUL R4, R4, 1.4426950216293334961 ;  /* 0x3fb8aa3b04047820 */ /* 0x000fc60000400000 */
[----:B------:R-:W-:Y:S04]  /*26e0*/  SHFL.IDX PT, R40, R37, R46, 0x1f ;  /* 0x00001f2e25287589 */ /* 0x000fe800000e0000 */
[----:B------:R-:W-:Y:S04]  /*26f0*/  SHFL.IDX PT, R42, R33, R46, 0x1f ;  /* 0x00001f2e212a7589 */ /* 0x000fe800000e0000 */
[----:B------:R-:W0:Y:S04]  /*2700*/  SHFL.IDX PT, R7, R7, R72, 0x1f ;  /* 0x00001f4807077589 */ /* 0x000e2800000e0000 */
[----:B------:R-:W2:Y:S04]  /*2710*/  SHFL.IDX PT, R43, R43, R72, 0x1f ;  /* 0x00001f482b2b7589 */ /* 0x000ea800000e0000 */
[----:B------:R-:W3:Y:S01]  /*2720*/  SHFL.IDX PT, R11, R11, R72, 0x1f ;  /* 0x00001f480b0b7589 */ /* 0x000ee200000e0000 */
[----:B------:R-:W4:Y:S08]  /*2730*/  MUFU.EX2 R8, R8 ;  /* 0x0000000800087308 */ /* 0x000f300000000800 */
[----:B------:R-:W5:Y:S01]  /*2740*/  MUFU.EX2 R5, R4 ;  /* 0x0000000400057308 */ /* 0x000f620000000800 */
[----:B------:R-:W-:Y:S01]  /*2750*/  USHF.L.U32 UR10, UR24, 0x4, URZ ;  /* 0x00000004180a7899 */ /* 0x000fe2000800063f */
[----:B------:R-:W-:Y:S01]  /*2760*/  FADD R25, R25, R24 ;  /* 0x0000001819197221 */ /* 0x000fe20000000000 */
[----:B------:R-:W-:-:S02]  /*2770*/  FADD R30, R30, R27 ;  /* 0x0000001b1e1e7221 */ /* 0x000fc40000000000 */
[----:B------:R-:W-:Y:S01]  /*2780*/  ULOP3.LUT UR10, UR10, 0x40, URZ, 0xc0, !UPT ;  /* 0x000000400a0a7892 */ /* 0x000fe2000f8ec03f */
[----:B------:R-:W-:Y:S01]  /*2790*/  FADD R28, R28, R25 ;  /* 0x000000191c1c7221 */ /* 0x000fe20000000000 */
[----:B------:R-:W-:Y:S02]  /*27a0*/  FADD R34, R49, R30 ;  /* 0x0000001e31227221 */ /* 0x000fe40000000000 */
[----:B------:R-:W-:Y:S01]  /*27b0*/  ULEA.HI UR10, UR25, UR10, URZ, 0x1c ;  /* 0x0000000a190a7291 */ /* 0x000fe2000f8fe03f */
[-C--:B----4-:R-:W-:Y:S01]  /*27c0*/  FMUL R58, R58, R8.reuse ;  /* 0x000000083a3a7220 */ /* 0x090fe20000400000 */
[-C--:B------:R-:W-:Y:S01]  /*27d0*/  FMUL R59, R59, R8.reuse ;  /* 0x000000083b3b7220 */ /* 0x080fe20000400000 */
[-C--:B------:R-:W-:Y:S01]  /*27e0*/  FMUL R62, R62, R8.reuse ;  /* 0x000000083e3e7220 */ /* 0x080fe20000400000 */
[----:B------:R-:W-:Y:S01]  /*27f0*/  FMUL R63, R63, R8 ;  /* 0x000000083f3f7220 */ /* 0x000fe20000400000 */
[----:B------:R-:W-:Y:S01]  /*2800*/  FADD R16, R29, R28 ;  /* 0x0000001c1d107221 */ /* 0x000fe20000000000 */
[--C-:B-1----:R-:W-:Y:S01]  /*2810*/  PRMT R24, R31, R69, R26.reuse ;  /* 0x000000451f187216 */ /* 0x102fe2000000001a */
[-C--:B-----5:R-:W-:Y:S01]  /*2820*/  FMUL R56, R56, R5.reuse ;  /* 0x0000000538387220 */ /* 0x0a0fe20000400000 */
[-C--:B------:R-:W-:Y:S01]  /*2830*/  FMUL R57, R57, R5.reuse ;  /* 0x0000000539397220 */ /* 0x080fe20000400000 */
[-C--:B------:R-:W-:Y:S01]  /*2840*/  FMUL R60, R60, R5.reuse ;  /* 0x000000053c3c7220 */ /* 0x080fe20000400000 */
[----:B------:R-:W-:Y:S01]  /*2850*/  FMUL R61, R61, R5 ;  /* 0x000000053d3d7220 */ /* 0x000fe20000400000 */
[----:B------:R-:W-:Y:S01]  /*2860*/  PRMT R25, R31, R68, R26 ;  /* 0x000000441f197216 */ /* 0x000fe2000000001a */
[----:B------:R-:W-:Y:S01]  /*2870*/  ULOP3.LUT UR10, UR10, 0x3fff, URZ, 0xc0, !UPT ;  /* 0x00003fff0a0a7892 */ /* 0x000fe2000f8ec03f */
[----:B0-----:R-:W-:-:S02]  /*2880*/  PRMT R26, R7, R69, R36 ;  /* 0x00000045071a7216 */ /* 0x001fc40000000024 */
[-C--:B------:R-:W-:Y:S02]  /*2890*/  PRMT R27, R7, R68.reuse, R36 ;  /* 0x00000044071b7216 */ /* 0x080fe40000000024 */
[CCC-:B--2---:R-:W-:Y:S02]  /*28a0*/  PRMT R28, R43.reuse, R69.reuse, R40.reuse ;  /* 0x000000452b1c7216 */ /* 0x1c4fe40000000028 */
[-C--:B------:R-:W-:Y:S02]  /*28b0*/  PRMT R29, R43, R68.reuse, R40 ;  /* 0x000000442b1d7216 */ /* 0x080fe40000000028 */
[C-C-:B---3--:R-:W-:Y:S02]  /*28c0*/  PRMT R30, R11.reuse, R69, R42.reuse ;  /* 0x000000450b1e7216 */ /* 0x148fe4000000002a */
[----:B------:R-:W-:Y:S01]  /*28d0*/  PRMT R31, R11, R68, R42 ;  /* 0x000000440b1f7216 */ /* 0x000fe2000000002a */
[----:B------:R-:W-:Y:S06]  /*28e0*/  BAR.SYNC.DEFER_BLOCKING 0x0 ;  /* 0x0000000000007b1d */ /* 0x000fec0000010000 */
[----:B------:R-:W-:Y:S01]  /*28f0*/  UMOV UR11, 0x80000020 ;  /* 0x80000020000b7882 */ /* 0x000fe20000000000 */
[----:B------:R-:W-:-:S06]  /*2900*/  WARPGROUP.ARRIVE ;  /* 0x00000000000079c5 */ /* 0x000fcc0000000000 */
[----:B------:R-:W-:Y:S01]  /*2910*/  QGMMA.64x16x32.F32.E4M3.E4M3 R56, R24, gdesc[UR8], R56 ;  /* 0x0020000818387df3 */ /* 0x000fe20008700838 */
[----:B------:R-:W-:Y:S01]  /*2920*/  FADD R35, R35, R34 ;  /* 0x0000002223237221 */ /* 0x000fe20000000000 */
[----:B------:R-:W-:-:S03]  /*2930*/  FADD R19, R19, R16 ;  /* 0x0000001013137221 */ /* 0x000fc60000000000 */
[----:B------:R-:W-:Y:S01]  /*2940*/  FADD R44, R44, R35 ;  /* 0x000000232c2c7221 */ /* 0x000fe20000000000 */
[----:B------:R-:W-:-:S03]  /*2950*/  FADD R19, R50, R19 ;  /* 0x0000001332137221 */ /* 0x000fc60000000000 */
[----:B------:R-:W-:Y:S01]  /*2960*/  FADD R39, R39, R44 ;  /* 0x0000002c27277221 */ /* 0x000fe20000000000 */
[----:B------:R-:W-:-:S03]  /*2970*/  FADD R12, R12, R19 ;  /* 0x000000130c0c7221 */ /* 0x000fc60000000000 */
[----:B------:R-:W-:Y:S01]  /*2980*/  FADD R39, R48, R39 ;  /* 0x0000002730277221 */ /* 0x000fe20000000000 */
[----:B------:R-:W-:Y:S01]  /*2990*/  FADD R12, R15, R12 ;  /* 0x0000000c0f0c7221 */ /* 0x000fe20000000000 */
[----:B------:R-:W-:Y:S01]  /*29a0*/  UMOV UR12, 0xfffffffe ;  /* 0xfffffffe000c7882 */ /* 0x000fe20000000000 */
[----:B------:R-:W-:Y:S01]  /*29b0*/  UMOV UR13, 0x7fffffdf ;  /* 0x7fffffdf000d7882 */ /* 0x000fe20000000000 */
[----:B------:R-:W-:Y:S01]  /*29c0*/  UMOV UR11, URZ ;  /* 0x0000003f000b7c82 */ /* 0x000fe20008000000 */
[----:B------:R-:W0:Y:S01]  /*29d0*/  SHFL.BFLY PT, R4, R39, 0x2, 0x1f ;  /* 0x0c401f0027047f89 */ /* 0x000e2200000e0000 */
[----:B------:R-:W-:-:S03]  /*29e0*/  UIADD3.64 UR10, UR10, -UR12, URZ ;  /* 0x8000000c0a0a7297 */ /* 0x000fc6000fffe03f */
[----:B------:R-:W1:Y:S01]  /*29f0*/  SHFL.BFLY PT, R7, R12, 0x2, 0x1f ;  /* 0x0c401f000c077f89 */ /* 0x000e6200000e0000 */
[----:B------:R-:W-:-:S05]  /*2a00*/  UIADD3 UR5, UP0, UR5, 0x40, URZ ;  /* 0x0000004005057890 */ /* 0x000fca000ff1e03f */
[----:B------:R-:W-:Y:S01]  /*2a10*/  QGMMA.64x16x32.F32.E4M3.E4M3 R56, R28, gdesc[UR8], R56, gsb0 ;  /* 0x002000081c387df3 */ /* 0x000fe20008000838 */
[----:B0-----:R-:W-:Y:S01]  /*2a20*/  FADD R6, R39, R4 ;  /* 0x0000000427067221 */ /* 0x001fe20000000000 */
[----:B-1----:R-:W-:-:S04]  /*2a30*/  FADD R7, R12, R7 ;  /* 0x000000070c077221 */ /* 0x002fc80000000000 */
[----:B------:R-:W0:Y:S01]  /*2a40*/  SHFL.BFLY PT, R9, R6, 0x1, 0x1f ;  /* 0x0c201f0006097f89 */ /* 0x000e2200000e0000 */
[----:B------:R-:W-:-:S03]  /*2a50*/  UIADD3.X UR6, URZ, UR6, URZ, UP0, !UPT ;  /* 0x000000063f067290 */ /* 0x000fc600087fe43f */
[----:B------:R-:W1:Y:S01]  /*2a60*/  SHFL.BFLY PT, R4, R7, 0x1, 0x1f ;  /* 0x0c201f0007047f89 */ /* 0x000e6200000e0000 */
[----:B------:R-:W-:Y:S02]  /*2a70*/  ISETP.LE.U32.AND P0, PT, R23, UR5, PT ;  /* 0x0000000517007c0c */ /* 0x000fe4000bf03070 */
[----:B------:R-:W-:-:S05]  /*2a80*/  IMAD.U32 R10, RZ, RZ, UR6 ;  /* 0x00000006ff0a7e24 */ /* 0x000fca000f8e00ff */
[----:B------:R-:W-:Y:S01]  /*2a90*/  ISETP.GE.U32.AND.EX P0, PT, R10, RZ, PT, P0 ;  /* 0x000000ff0a00720c */ /* 0x000fe20003f06100 */
[----:B------:R-:W-:Y:S01]  /*2aa0*/  ULEA UR4, UR7, UR4, 0x6 ;  /* 0x0000000407047291 */ /* 0x000fe2000f8e303f */
[----:B------:R-:W-:Y:S02]  /*2ab0*/  IMAD R2, R3, 0x40, R2 ;  /* 0x0000004003027824 */ /* 0x000fe400078e0202 */
[----:B------:R-:W-:Y:S02]  /*2ac0*/  IMAD.MOV.U32 R100, RZ, RZ, R38 ;  /* 0x000000ffff647224 */ /* 0x000fe400078e0026 */
[----:B------:R-:W-:Y:S02]  /*2ad0*/  IMAD.MOV.U32 R99, RZ, RZ, R32 ;  /* 0x000000ffff637224 */ /* 0x000fe400078e0020 */
[----:B0-----:R-:W-:Y:S01]  /*2ae0*/  FADD R9, R6, R9 ;  /* 0x0000000906097221 */ /* 0x001fe20000000000 */
[----:B-1----:R-:W-:-:S03]  /*2af0*/  FADD R4, R7, R4 ;  /* 0x0000000407047221 */ /* 0x002fc60000000000 */
[----:B------:R-:W-:Y:S01]  /*2b00*/  FFMA R97, R8, R97, R9 ;  /* 0x0000006108617223 */ /* 0x000fe20000000009 */
[----:B------:R-:W-:Y:S01]  /*2b10*/  FFMA R98, R5, R98, R4 ;  /* 0x0000006205627223 */ /* 0x000fe20000000004 */
[----:B------:R-:W-:Y:S02]  /*2b20*/  WARPGROUP.DEPBAR.LE gsb0, 0x0 ;  /* 0x00008000000079c5 */ /* 0x000fe40000010000 */
[----:B------:R-:W-:Y:S05]  /*2b30*/  @!P0 BRA `(.L_x_1) ;  /* 0xffffffe000688947 */ /* 0x000fea000383ffff */
.L_x_0:
[----:B------:R-:W-:Y:S01]  /*2b40*/  FMUL R2, R63, 0.25 ;  /* 0x3e8000003f027820 */ /* 0x000fe20000400000 */
[----:B------:R-:W-:Y:S01]  /*2b50*/  FSETP.GT.AND P0, PT, |R97|, 8.50705917302346158658e+37, PT ;  /* 0x7e8000006100780b */ /* 0x000fe20003f04200 */
[----:B------:R-:W-:Y:S01]  /*2b60*/  FMUL R3, R62, 0.25 ;  /* 0x3e8000003e037820 */ /* 0x000fe20000400000 */
[C---:B------:R-:W-:Y:S01]  /*2b70*/  LOP3.LUT R0, R66.reuse, 0xe0, RZ, 0xc0, !PT ;  /* 0x000000e042007812 */ /* 0x040fe200078ec0ff */
[----:B------:R-:W-:Y:S01]  /*2b80*/  IMAD.SHL.U32 R17, R66, 0x20, RZ ;  /* 0x0000002042117824 */ /* 0x000fe200078e00ff */
[----:B------:R-:W-:Y:S01]  /*2b90*/  FSEL R63, R2, R63, P0 ;  /* 0x0000003f023f7208 */ /* 0x000fe20000000000 */
[----:B------:R-:W-:Y:S01]  /*2ba0*/  FMUL R2, R61, 0.25 ;  /* 0x3e8000003d027820 */ /* 0x000fe20000400000 */
[----:B------:R-:W-:Y:S01]  /*2bb0*/  FSETP.GT.AND P1, PT, |R98|, 8.50705917302346158658e+37, PT ;  /* 0x7e8000006200780b */ /* 0x000fe20003f24200 */
[----:B------:R-:W-:Y:S01]  /*2bc0*/  IMAD.SHL.U32 R0, R0, 0x2, RZ ;  /* 0x0000000200007824 */ /* 0x000fe200078e00ff */
[----:B------:R-:W-:Y:S01]  /*2bd0*/  SHF.R.U32.HI R4, RZ, 0x1, R66 ;  /* 0x00000001ff047819 */ /* 0x000fe20000011642 */
[----:B------:R-:W-:Y:S01]  /*2be0*/  IMAD.U32 R5, RZ, RZ, UR24 ;  /* 0x00000018ff057e24 */ /* 0x000fe2000f8e00ff */
[----:B------:R-:W-:Y:S01]  /*2bf0*/  FSEL R9, R3, R62, P0 ;  /* 0x0000003e03097208 */ /* 0x000fe20000000000 */
[----:B------:R-:W-:Y:S01]  /*2c00*/  FMUL R3, R60, 0.25 ;  /* 0x3e8000003c037820 */ /* 0x000fe20000400000 */
[----:B------:R-:W-:Y:S01]  /*2c10*/  FSETP.GEU.AND P5, PT, |R98|, 1.175494350822287508e-38, PT ;  /* 0x008000006200780b */ /* 0x000fe20003fae200 */
[----:B------:R-:W-:Y:S01]  /*2c20*/  FMUL R10, R57, 0.25 ;  /* 0x3e800000390a7820 */ /* 0x000fe20000400000 */
[----:B------:R-:W-:Y:S01]  /*2c30*/  IADD3 R21, R21, UR20, R22 ;  /* 0x0000001415157c10 */ /* 0x000fe2000fffe016 */
[----:B------:R-:W-:Y:S01]  /*2c40*/  FMUL R15, R56, 0.25 ;  /* 0x3e800000380f7820 */ /* 0x000fe20000400000 */
[----:B------:R-:W-:Y:S01]  /*2c50*/  LOP3.LUT R4, R4, 0x4, RZ, 0xc0, !PT ;  /* 0x0000000404047812 */ /* 0x000fe200078ec0ff */
[----:B------:R-:W-:Y:S01]  /*2c60*/  BAR.SYNC.DEFER_BLOCKING 0x0 ;  /* 0x0000000000007b1d */ /* 0x000fe20000010000 */
[----:B------:R-:W-:Y:S01]  /*2c70*/  FSEL R12, R2, R61, P1 ;  /* 0x0000003d020c7208 */ /* 0x000fe20000800000 */
[----:B------:R-:W-:Y:S01]  /*2c80*/  FMUL R2, R98, 8388608 ;  /* 0x4b00000062027820 */ /* 0x000fe20000400000 */
[----:B------:R-:W-:-:S02]  /*2c90*/  FSETP.GEU.AND P4, PT, |R97|, 1.175494350822287508e-38, PT ;  /* 0x008000006100780b */ /* 0x000fc40003f8e200 */
[----:B------:R-:W-:-:S03]  /*2ca0*/  FSETP.GEU.AND P2, PT, R98, 1.175494350822287508e-38, PT ;  /* 0x008000006200780b */ /* 0x000fc60003f4e000 */
[----:B------:R-:W0:Y:S01]  /*2cb0*/  LDC R30, c[0x0][0x278] ;  /* 0x00009e00ff1e7b82 */ /* 0x000e220000000800 */
[----:B------:R-:W-:Y:S01]  /*2cc0*/  FSEL R60, R3, R60, P1 ;  /* 0x0000003c033c7208 */ /* 0x000fe20000800000 */
[C---:B------:R-:W-:Y:S01]  /*2cd0*/  FMUL R3, R97.reuse, 8388608 ;  /* 0x4b00000061037820 */ /* 0x040fe20000400000 */
[----:B------:R-:W-:Y:S01]  /*2ce0*/  LOP3.LUT R17, R0, 0x460, R17, 0x78, !PT ;  /* 0x0000046000117812 */ /* 0x000fe200078e7811 */
[----:B------:R-:W-:Y:S01]  /*2cf0*/  IMAD.IADD R0, R4, 0x1, R21 ;  /* 0x0000000104007824 */ /* 0x000fe200078e0215 */
[----:B------:R-:W-:Y:S01]  /*2d00*/  FSETP.GEU.AND P3, PT, R97, 1.175494350822287508e-38, PT ;  /* 0x008000006100780b */ /* 0x000fe20003f6e000 */
[----:B------:R-:W-:Y:S01]  /*2d10*/  FMUL R4, R59, 0.25 ;  /* 0x3e8000003b047820 */ /* 0x000fe20000400000 */
[----:B------:R-:W-:Y:S01]  /*2d20*/  FSEL R21, R2, R98, !P2 ;  /* 0x0000006202157208 */ /* 0x000fe20005000000 */
[----:B------:R-:W-:Y:S01]  /*2d30*/  @P1 FMUL R98, R98, 0.25 ;  /* 0x3e80000062621820 */ /* 0x000fe20000400000 */
[----:B------:R-:W-:Y:S01]  /*2d40*/  FSEL R23, R3, R97, !P3 ;  /* 0x0000006103177208 */ /* 0x000fe20005800000 */
[----:B------:R-:W-:Y:S01]  /*2d50*/  @P0 FMUL R97, R97, 0.25 ;  /* 0x3e80000061610820 */ /* 0x000fe20000400000 */
[----:B------:R-:W-:Y:S01]  /*2d60*/  LOP3.LUT R64, R64, 0x2, R5, 0xf8, !PT ;  /* 0x0000000240407812 */ /* 0x000fe200078ef805 */
[----:B------:R-:W-:Y:S01]  /*2d70*/  @!P5 FMUL R98, R98, 16777216 ;  /* 0x4b8000006262d820 */ /* 0x000fe20000400000 */
[----:B------:R-:W-:-:S02]  /*2d80*/  VIADD R3, R21, 0xc0cafb0d ;  /* 0xc0cafb0d15037836 */ /* 0x000fc40000000000 */
[----:B------:R-:W-:Y:S01]  /*2d90*/  @!P4 FMUL R97, R97, 16777216 ;  /* 0x4b8000006161c820 */ /* 0x000fe20000400000 */
[----:B------:R-:W-:Y:S01]  /*2da0*/  FMUL R5, R58, 0.25 ;  /* 0x3e8000003a057820 */ /* 0x000fe20000400000 */
[----:B------:R-:W1:Y:S01]  /*2db0*/  MUFU.RCP R11, R98 ;  /* 0x00000062000b7308 */ /* 0x000e620000001000 */
[----:B------:R-:W-:Y:S01]  /*2dc0*/  FSEL R14, R10, R57, P1 ;  /* 0x000000390a0e7208 */ /* 0x000fe20000800000 */
[----:B------:R-:W-:Y:S01]  /*2dd0*/  @!P5 FMUL R12, R12, 16777216 ;  /* 0x4b8000000c0cd820 */ /* 0x000fe20000400000 */
[----:B------:R-:W-:Y:S01]  /*2de0*/  LOP3.LUT R3, R3, 0xff800000, RZ, 0xc0, !PT ;  /* 0xff80000003037812 */ /* 0x000fe200078ec0ff */
[----:B------:R-:W-:Y:S01]  /*2df0*/  @!P4 FMUL R63, R63, 16777216 ;  /* 0x4b8000003f3fc820 */ /* 0x000fe20000400000 */
[----:B------:R-:W-:Y:S01]  /*2e00*/  FSEL R56, R15, R56, P1 ;  /* 0x000000380f387208 */ /* 0x000fe20000800000 */
[----:B------:R-:W-:Y:S01]  /*2e10*/  @!P5 FMUL R14, R14, 16777216 ;  /* 0x4b8000000e0ed820 */ /* 0x000fe20000400000 */
[----:B------:R-:W-:Y:S01]  /*2e20*/  FSEL R13, R5, R58, P0 ;  /* 0x0000003a050d7208 */ /* 0x000fe20000000000 */
[----:B------:R-:W2:Y:S01]  /*2e30*/  MUFU.RCP R8, R97 ;  /* 0x0000006100087308 */ /* 0x000ea20000001000 */
[----:B------:R-:W-:Y:S01]  /*2e40*/  FSEL R59, R4, R59, P0 ;  /* 0x0000003b043b7208 */ /* 0x000fe20000000000 */
[----:B------:R-:W-:Y:S01]  /*2e50*/  VIADD R4, R23, 0xc0cafb0d ;  /* 0xc0cafb0d17047836 */ /* 0x000fe20000000000 */
[----:B------:R-:W-:Y:S01]  /*2e60*/  FSEL R2, RZ, -23, P2 ;  /* 0xc1b80000ff027808 */ /* 0x000fe20001000000 */
[----:B------:R-:W-:Y:S01]  /*2e70*/  @!P5 FMUL R56, R56, 16777216 ;  /* 0x4b8000003838d820 */ /* 0x000fe20000400000 */
[----:B------:R-:W-:Y:S01]  /*2e80*/  I2FP.F32.S32 R5, R3 ;  /* 0x0000000300057245 */ /* 0x000fe20000201400 */
[----:B------:R-:W-:Y:S01]  /*2e90*/  @!P4 FMUL R9, R9, 16777216 ;  /* 0x4b8000000909c820 */ /* 0x000fe20000400000 */
[----:B------:R-:W-:Y:S01]  /*2ea0*/  @!P4 FMUL R59, R59, 16777216 ;  /* 0x4b8000003b3bc820 */ /* 0x000fe20000400000 */
[----:B------:R-:W-:Y:S01]  /*2eb0*/  @!P5 FMUL R60, R60, 16777216 ;  /* 0x4b8000003c3cd820 */ /* 0x000fe20000400000 */
[----:B------:R-:W-:Y:S01]  /*2ec0*/  LOP3.LUT R6, R4, 0xff800000, RZ, 0xc0, !PT ;  /* 0xff80000004067812 */ /* 0x000fe200078ec0ff */
[----:B------:R-:W-:Y:S01]  /*2ed0*/  FFMA.FTZ R2, R5, 1.1920928955078125e-07, R2 ;  /* 0x3400000005027823 */ /* 0x000fe20000010002 */
[----:B------:R-:W-:Y:S01]  /*2ee0*/  @!P4 FMUL R13, R13, 16777216 ;  /* 0x4b8000000d0dc820 */ /* 0x000fe20000400000 */
[C---:B-1----:R-:W-:Y:S01]  /*2ef0*/  FMUL R14, R11.reuse, R14 ;  /* 0x0000000e0b0e7220 */ /* 0x042fe20000400000 */
[----:B------:R-:W-:Y:S01]  /*2f00*/  FMUL R5, R11, R56 ;  /* 0x000000380b057220 */ /* 0x000fe20000400000 */
[----:B------:R-:W-:-:S02]  /*2f10*/  IMAD.IADD R3, R21, 0x1, -R3 ;  /* 0x0000000115037824 */ /* 0x000fc400078e0a03 */
[C---:B------:R-:W-:Y:S01]  /*2f20*/  FMUL R12, R11.reuse, R12 ;  /* 0x0000000c0b0c7220 */ /* 0x040fe20000400000 */
[----:B------:R-:W-:Y:S01]  /*2f30*/  FMUL R11, R11, R60 ;  /* 0x0000003c0b0b7220 */ /* 0x000fe20000400000 */
[C---:B--2---:R-:W-:Y:S01]  /*2f40*/  FMUL R63, R8.reuse, R63 ;  /* 0x0000003f083f7220 */ /* 0x044fe20000400000 */
[C---:B------:R-:W-:Y:S01]  /*2f50*/  FMUL R10, R8.reuse, R9 ;  /* 0x00000009080a7220 */ /* 0x040fe20000400000 */
[C---:B------:R-:W-:Y:S01]  /*2f60*/  FMUL R59, R8.reuse, R59 ;  /* 0x0000003b083b7220 */ /* 0x040fe20000400000 */
[----:B------:R-:W-:Y:S01]  /*2f70*/  FSEL R4, RZ, -23, P3 ;  /* 0xc1b80000ff047808 */ /* 0x000fe20001800000 */
[----:B------:R-:W-:Y:S01]  /*2f80*/  FMUL R8, R8, R13 ;  /* 0x0000000d08087220 */ /* 0x000fe20000400000 */
[----:B------:R-:W-:Y:S01]  /*2f90*/  I2FP.F32.S32 R7, R6 ;  /* 0x0000000600077245 */ /* 0x000fe20000201400 */
[----:B------:R-:W-:Y:S01]  /*2fa0*/  FADD R3, R3, -1 ;  /* 0xbf80000003037421 */ /* 0x000fe20000000000 */
[----:B------:R-:W-:Y:S01]  /*2fb0*/  F2FP.SATFINITE.E4M3.F32.PACK_AB_MERGE_C R14, R14, R5, RZ ;  /* 0x000000050e0e723e */ /* 0x000fe200048070ff */
[----:B------:R-:W-:Y:S01]  /*2fc0*/  IMAD.MOV.U32 R5, RZ, RZ, 0x3dc6b27f ;  /* 0x3dc6b27fff057424 */ /* 0x000fe200078e00ff */
[----:B------:R-:W-:Y:S01]  /*2fd0*/  F2FP.SATFINITE.E4M3.F32.PACK_AB_MERGE_C R11, R12, R11, RZ ;  /* 0x0000000b0c0b723e */ /* 0x000fe200048070ff */
[----:B------:R-:W-:Y:S01]  /*2fe0*/  FFMA.FTZ R7, R7, 1.1920928955078125e-07, R4 ;  /* 0x3400000007077823 */ /* 0x000fe20000010004 */
[----:B------:R-:W-:Y:S01]  /*2ff0*/  F2FP.SATFINITE.E4M3.F32.PACK_AB_MERGE_C R8, R59, R8, RZ ;  /* 0x000000083b08723e */ /* 0x000fe200048070ff */
[-C--:B------:R-:W-:Y:S01]  /*3000*/  FFMA.FTZ R4, R3, R5.reuse, -0.16845393180847167969 ;  /* 0xbe2c7f3003047423 */ /* 0x080fe20000010005 */
[----:B------:R-:W-:Y:S01]  /*3010*/  F2FP.SATFINITE.E4M3.F32.PACK_AB_MERGE_C R10, R63, R10, RZ ;  /* 0x0000000a3f0a723e */ /* 0x000fe200048070ff */
[----:B------:R-:W-:Y:S01]  /*3020*/  IMAD.IADD R6, R23, 0x1, -R6 ;  /* 0x0000000117067824 */ /* 0x000fe200078e0a06 */
[----:B------:R-:W-:Y:S01]  /*3030*/  LOP3.LUT R14, R14, 0xffff, RZ, 0xc0, !PT ;  /* 0x0000ffff0e0e7812 */ /* 0x000fe200078ec0ff */
[----:B------:R-:W-:Y:S01]  /*3040*/  FFMA.FTZ R4, R3, R4, 0.1716887056827545166 ;  /* 0x3e2fcf2a03047423 */ /* 0x000fe20000010004 */
[----:B------:R-:W-:Y:S01]  /*3050*/  LOP3.LUT R11, R11, 0xffff, RZ, 0xc0, !PT ;  /* 0x0000ffff0b0b7812 */ /* 0x000fe200078ec0ff */
[----:B------:R-:W-:Y:S01]  /*3060*/  FADD R6, R6, -1 ;  /* 0xbf80000006067421 */ /* 0x000fe20000000000 */
[----:B------:R-:W-:Y:S01]  /*3070*/  LOP3.LUT R13, R8, 0xffff, RZ, 0xc0, !PT ;  /* 0x0000ffff080d7812 */ /* 0x000fe200078ec0ff */
[C---:B------:R-:W-:Y:S01]  /*3080*/  FFMA.FTZ R4, R3.reuse, R4, -0.17900948226451873779 ;  /* 0xbe374e4303047423 */ /* 0x040fe20000010004 */
[----:B------:R-:W-:Y:S01]  /*3090*/  LOP3.LUT R16, R10, 0xffff, RZ, 0xc0, !PT ;  /* 0x0000ffff0a107812 */ /* 0x000fe200078ec0ff */
[----:B------:R-:W-:Y:S01]  /*30a0*/  FFMA.FTZ R5, R6, R5, -0.16845393180847167969 ;  /* 0xbe2c7f3006057423 */ /* 0x000fe20000010005 */
[----:B------:R-:W-:Y:S01]  /*30b0*/  SHF.R.U32.HI R8, RZ, 0x8, R14 ;  /* 0x00000008ff087819 */ /* 0x000fe2000001160e */
[C---:B------:R-:W-:Y:S01]  /*30c0*/  FFMA.FTZ R4, R3.reuse, R4, 0.20512372255325317383 ;  /* 0x3e520bf403047423 */ /* 0x040fe20000010004 */
[--C-:B------:R-:W-:Y:S01]  /*30d0*/  PRMT R12, R14, 0x3340, R11.reuse ;  /* 0x000033400e0c7816 */ /* 0x100fe2000000000b */
[C---:B------:R-:W-:Y:S01]  /*30e0*/  FFMA.FTZ R5, R6.reuse, R5, 0.1716887056827545166 ;  /* 0x3e2fcf2a06057423 */ /* 0x040fe20000010005 */
[----:B------:R-:W-:Y:S01]  /*30f0*/  SHF.R.U32.HI R10, RZ, 0x8, R11 ;  /* 0x00000008ff0a7819 */ /* 0x000fe2000001160b */
[C---:B------:R-:W-:Y:S01]  /*3100*/  FFMA.FTZ R4, R3.reuse, R4, -0.24046532809734344482 ;  /* 0xbe763c8b03047423 */ /* 0x040fe20000010004 */
[----:B------:R-:W-:Y:S01]  /*3110*/  SHF.R.U32.HI R9, RZ, 0x8, R13 ;  /* 0x00000008ff097819 */ /* 0x000fe2000001160d */
[C---:B------:R-:W-:Y:S01]  /*3120*/  FFMA.FTZ R5, R6.reuse, R5, -0.17900948226451873779 ;  /* 0xbe374e4306057423 */ /* 0x040fe20000010005 */
[--C-:B------:R-:W-:Y:S01]  /*3130*/  SHF.R.U32.HI R11, RZ, 0x8, R16.reuse ;  /* 0x00000008ff0b7819 */ /* 0x100fe20000011610 */
[----:B------:R-:W-:Y:S01]  /*3140*/  FFMA.FTZ R4, R3, R4, 0.28857114911079406738 ;  /* 0x3e93bf9903047423 */ /* 0x000fe20000010004 */
[----:B------:R-:W-:Y:S01]  /*3150*/  PRMT R14, R13, 0x3340, R16 ;  /* 0x000033400d0e7816 */ /* 0x000fe20000000010 */
[----:B------:R-:W-:Y:S01]  /*3160*/  FFMA.FTZ R5, R6, R5, 0.20512372255325317383 ;  /* 0x3e520bf406057423 */ /* 0x000fe20000010005 */
[----:B------:R-:W-:Y:S01]  /*3170*/  LOP3.LUT R13, R8, 0xffff, RZ, 0xc0, !PT ;  /* 0x0000ffff080d7812 */ /* 0x000fe200078ec0ff */
[----:B------:R-:W-:Y:S01]  /*3180*/  FFMA.FTZ R4, R3, R4, -0.36067417263984680176 ;  /* 0xbeb8aa4903047423 */ /* 0x000fe20000010004 */
[----:B------:R-:W-:Y:S01]  /*3190*/  LOP3.LUT R10, R10, 0xffff, RZ, 0xc0, !PT ;  /* 0x0000ffff0a0a7812 */ /* 0x000fe200078ec0ff */
[C---:B------:R-:W-:Y:S01]  /*31a0*/  FFMA.FTZ R5, R6.reuse, R5, -0.24046532809734344482 ;  /* 0xbe763c8b06057423 */ /* 0x040fe20000010005 */
[----:B------:R-:W-:Y:S01]  /*31b0*/  LOP3.LUT R8, R9, 0xffff, RZ, 0xc0, !PT ;  /* 0x0000ffff09087812 */ /* 0x000fe200078ec0ff */
[----:B------:R-:W-:Y:S01]  /*31c0*/  FFMA.FTZ R4, R3, R4, 0.48089820146560668945 ;  /* 0x3ef6384a03047423 */ /* 0x000fe20000010004 */
[----:B------:R-:W-:Y:S01]  /*31d0*/  LOP3.LUT R11, R11, 0xffff, RZ, 0xc0, !PT ;  /* 0x0000ffff0b0b7812 */ /* 0x000fe200078ec0ff */
[----:B------:R-:W-:Y:S01]  /*31e0*/  FFMA.FTZ R5, R6, R5, 0.28857114911079406738 ;  /* 0x3e93bf9906057423 */ /* 0x000fe20000010005 */
[----:B------:R-:W-:Y:S01]  /*31f0*/  PRMT R13, R13, 0x3340, R10 ;  /* 0x000033400d0d7816 */ /* 0x000fe2000000000a */
[----:B------:R-:W-:Y:S01]  /*3200*/  FFMA.FTZ R4, R3, R4, -0.72134751081466674805 ;  /* 0xbf38aa3b03047423 */ /* 0x000fe20000010004 */
[----:B------:R-:W-:Y:S01]  /*3210*/  PRMT R11, R8, 0x3340, R11 ;  /* 0x00003340080b7816 */ /* 0x000fe2000000000b */
[----:B------:R-:W-:Y:S01]  /*3220*/  FFMA.FTZ R5, R6, R5, -0.36067417263984680176 ;  /* 0xbeb8aa4906057423 */ /* 0x000fe20000010005 */
[----:B------:R-:W-:Y:S01]  /*3230*/  LOP3.LUT R17, R17, 0x1c, R66, 0xf8, !PT ;  /* 0x0000001c11117812 */ /* 0x000fe200078ef842 */
[C---:B------:R-:W-:Y:S01]  /*3240*/  FMUL R4, R3.reuse, R4 ;  /* 0x0000000403047220 */ /* 0x040fe20000400000 */
[----:B------:R-:W-:Y:S01]  /*3250*/  PRMT R12, R12, 0x5410, R13 ;  /* 0x000054100c0c7816 */ /* 0x000fe2000000000d */
[----:B------:R-:W-:Y:S01]  /*3260*/  FFMA.FTZ R5, R6, R5, 0.48089820146560668945 ;  /* 0x3ef6384a06057423 */ /* 0x000fe20000010005 */
[----:B------:R-:W-:Y:S01]  /*3270*/  PRMT R11, R14, 0x5410, R11 ;  /* 0x000054100e0b7816 */ /* 0x000fe2000000000b */
[----:B------:R-:W-:Y:S01]  /*3280*/  FMUL R4, R3, R4 ;  /* 0x0000000403047220 */ /* 0x000fe20000400000 */
[----:B------:R-:W-:Y:S01]  /*3290*/  LOP3.LUT R8, R17, 0x20, RZ, 0x3c, !PT ;  /* 0x0000002011087812 */ /* 0x000fe200078e3cff */
[----:B------:R-:W-:Y:S01]  /*32a0*/  STS [R17+UR20], R12 ;  /* 0x0000000c11007988 */ /* 0x000fe20008000814 */
[----:B------:R-:W-:Y:S01]  /*32b0*/  FFMA.FTZ R5, R6, R5, -0.72134751081466674805 ;  /* 0xbf38aa3b06057423 */ /* 0x000fe20000010005 */
[----:B------:R-:W-:Y:S01]  /*32c0*/  FFMA.FTZ R3, R3, 1.4426950216293334961, R4 ;  /* 0x3fb8aa3b03037823 */ /* 0x000fe20000010004 */
[----:B------:R-:W-:Y:S01]  /*32d0*/  LOP3.LUT R4, R64, 0x40, RZ, 0x3c, !PT ;  /* 0x0000004040047812 */ /* 0x000fe200078e3cff */
[----:B------:R1:W-:Y:S01]  /*32e0*/  STS [R8+UR20+0x200], R11 ;  /* 0x0002000b08007988 */ /* 0x0003e20008000814 */
[----:B------:R-:W2:Y:S01]  /*32f0*/  LDC.64 R28, c[0x0][0x228] ;  /* 0x00008a00ff1c7b82 */ /* 0x000ea20000000a00 */
[----:B------:R-:W-:Y:S01]  /*3300*/  SHF.R.U32.HI R9, RZ, 0x6, R66 ;  /* 0x00000006ff097819 */ /* 0x000fe20000011642 */
[----:B------:R-:W-:-:S06]  /*3310*/  FMUL R5, R6, R5 ;  /* 0x0000000506057220 */ /* 0x000fcc0000400000 */
[----:B------:R-:W-:Y:S01]  /*3320*/  BAR.SYNC.DEFER_BLOCKING 0x0 ;  /* 0x0000000000007b1d */ /* 0x000fe20000010000 */
[----:B------:R-:W-:Y:S01]  /*3330*/  ISETP.GE.U32.AND P0, PT, R21, 0x7f800000, PT ;  /* 0x7f8000001500780c */ /* 0x000fe20003f06070 */
[----:B------:R-:W-:Y:S01]  /*3340*/  FADD R18, R2, R3 ;  /* 0x0000000302127221 */ /* 0x000fe20000000000 */
[----:B------:R-:W-:Y:S01]  /*3350*/  SGXT.U32 R9, R9, 0x2 ;  /* 0x000000020909781a */ /* 0x000fe20000000000 */
[----:B------:R-:W-:Y:S01]  /*3360*/  FMUL R5, R6, R5 ;  /* 0x0000000506057220 */ /* 0x000fe20000400000 */
[----:B------:R-:W-:Y:S01]  /*3370*/  ISETP.GE.U32.AND P3, PT, R23, 0x7f800000, PT ;  /* 0x7f8000001700780c */ /* 0x000fe20003f66070 */
[----:B------:R-:W-:Y:S01]  /*3380*/  ULDC.64 UR4, c[0x0][0x270] ;  /* 0x00009c0000047ab9 */ /* 0x000fe20000000a00 */
[----:B-1----:R-:W-:Y:S01]  /*3390*/  LEA.HI R11, R66, 0xc, RZ, 0x1a ;  /* 0x0000000c420b7811 */ /* 0x002fe200078fd0ff */
[----:B------:R-:W-:Y:S01]  /*33a0*/  FFMA.FTZ R6, R6, 1.4426950216293334961, R5 ;  /* 0x3fb8aa3b06067823 */ /* 0x000fe20000010005 */
[----:B0-----:R-:W-:Y:S01]  /*33b0*/  IMAD R5, R9, R30, RZ ;  /* 0x0000001e09057224 */ /* 0x001fe200078e02ff */
[----:B------:R-:W-:Y:S01]  /*33c0*/  UIMAD UR4, UR21, UR4, URZ ;  /* 0x00000004150472a4 */ /* 0x000fe2000f8e023f */
[----:B------:R-:W-:-:S02]  /*33d0*/  IMAD R3, R65, UR5, RZ ;  /* 0x0000000541037c24 */ /* 0x000fc4000f8e02ff */
[----:B------:R-:W-:Y:S01]  /*33e0*/  FADD R19, R7, R6 ;  /* 0x0000000607137221 */ /* 0x000fe20000000000 */
[C---:B------:R-:W-:Y:S01]  /*33f0*/  IMAD R7, R30.reuse, 0x4, R5 ;  /* 0x000000041e077824 */ /* 0x040fe200078e0205 */
[----:B------:R-:W-:Y:S01]  /*3400*/  USHF.R.S32.HI UR5, URZ, 0x1f, UR4 ;  /* 0x0000001f3f057899 */ /* 0x000fe20008011404 */
[----:B------:R-:W-:Y:S01]  /*3410*/  @P0 IMAD.MOV.U32 R2, RZ, RZ, 0x7f800000 ;  /* 0x7f800000ff020424 */ /* 0x000fe200078e00ff */
[----:B------:R-:W-:Y:S01]  /*3420*/  FSETP.NEU.AND P2, PT, R21, RZ, PT ;  /* 0x000000ff1500720b */ /* 0x000fe20003f4d000 */
[C---:B------:R-:W-:Y:S01]  /*3430*/  IMAD R9, R30.reuse, 0x4, R7 ;  /* 0x000000041e097824 */ /* 0x040fe200078e0207 */
[----:B------:R-:W-:Y:S01]  /*3440*/  FSETP.NEU.AND P1, PT, R23, RZ, PT ;  /* 0x000000ff1700720b */ /* 0x000fe20003f2d000 */
[----:B------:R-:W-:Y:S01]  /*3450*/  @P0 FFMA.FTZ R18, R21, R2, +INF ;  /* 0x7f80000015120423 */ /* 0x000fe20000010002 */
[----:B------:R-:W-:Y:S01]  /*3460*/  SHF.R.S32.HI R2, RZ, 0x1f, R3 ;  /* 0x0000001fff027819 */ /* 0x000fe20000011403 */
[----:B------:R-:W-:Y:S01]  /*3470*/  IMAD R13, R30, 0x8, R9 ;  /* 0x000000081e0d7824 */ /* 0x000fe200078e0209 */
[----:B--2---:R-:W-:Y:S01]  /*3480*/  IADD3 R16, P4, P5, R3, UR4, R28 ;  /* 0x0000000403107c10 */ /* 0x004fe2000fd9e01c */
[----:B------:R-:W-:Y:S01]  /*3490*/  @P3 IMAD.MOV.U32 R6, RZ, RZ, 0x7f800000 ;  /* 0x7f800000ff063424 */ /* 0x000fe200078e00ff */
[----:B------:R-:W0:Y:S01]  /*34a0*/  LDS.U16 R22, [R64+UR20] ;  /* 0x0000001440167984 */ /* 0x000e220008000400 */
[----:B------:R-:W-:Y:S01]  /*34b0*/  LEA.HI R21, R66, 0x1c, RZ, 0x1a ;  /* 0x0000001c42157811 */ /* 0x000fe200078fd0ff */
[----:B------:R-:W-:Y:S01]  /*34c0*/  IMAD R15, R30, 0x4, R13 ;  /* 0x000000041e0f7824 */ /* 0x000fe200078e020d */
[----:B------:R-:W-:Y:S01]  /*34d0*/  IADD3.X R26, R2, UR5, R29, P4, P5 ;  /* 0x00000005021a7c10 */ /* 0x000fe2000a7ea41d */
[----:B------:R-:W1:Y:S01]  /*34e0*/  LDS.U16 R31, [R4+UR20] ;  /* 0x00000014041f7984 */ /* 0x000e620008000400 */
[----:B------:R-:W-:Y:S01]  /*34f0*/  IMAD R11, R11, R30, RZ ;  /* 0x0000001e0b0b7224 */ /* 0x000fe200078e02ff */
[----:B------:R-:W-:Y:S01]  /*3500*/  IADD3 R2, P5, R5, R16, RZ ;  /* 0x0000001005027210 */ /* 0x000fe20007fbe0ff */
[----:B------:R-:W-:Y:S01]  /*3510*/  @P3 FFMA.FTZ R19, R23, R6, +INF ;  /* 0x7f80000017133423 */ /* 0x000fe20000010006 */
[----:B------:R-:W2:Y:S01]  /*3520*/  LDS.U16 R27, [R64+UR20+0x100] ;  /* 0x00010014401b7984 */ /* 0x000ea20008000400 */
[----:B------:R-:W-:Y:S01]  /*3530*/  IMAD R17, R30, 0x4, R15 ;  /* 0x000000041e117824 */ /* 0x000fe200078e020f */
[----:B------:R-:W-:Y:S01]  /*3540*/  IADD3 R6, P3, R9, R16, RZ ;  /* 0x0000001009067210 */ /* 0x000fe20007f7e0ff */
[----:B------:R-:W-:Y:S01]  /*3550*/  IMAD R21, R21, R30, RZ ;  /* 0x0000001e15157224 */ /* 0x000fe200078e02ff */
[----:B------:R3:W4:Y:S01]  /*3560*/  LDS.U16 R24, [R4+UR20+0x100] ;  /* 0x0001001404187984 */ /* 0x0007220008000400 */
[----:B------:R-:W-:Y:S01]  /*3570*/  IADD3 R8, P4, R11, R16, RZ ;  /* 0x000000100b087210 */ /* 0x000fe20007f9e0ff */
[----:B------:R-:W5:Y:S01]  /*3580*/  LDC.64 R34, c[0x0][0x230] ;  /* 0x00008c00ff227b82 */ /* 0x000f620000000a00 */
[----:B------:R-:W-:Y:S01]  /*3590*/  LEA.HI.X.SX32 R3, R5, R26, 0x1, P5 ;  /* 0x0000001a05037211 */ /* 0x000fe200028f0eff */
[----:B------:R-:W-:Y:S01]  /*35a0*/  ULDC UR4, c[0x0][0x27c] ;  /* 0x00009f0000047ab9 */ /* 0x000fe20000000800 */
[----:B------:R-:W-:Y:S01]  /*35b0*/  IADD3 R10, P5, R13, R16, RZ ;  /* 0x000000100d0a7210 */ /* 0x000fe20007fbe0ff */
[----:B------:R-:W-:Y:S01]  /*35c0*/  UIMAD UR4, UR21, UR4, URZ ;  /* 0x00000004150472a4 */ /* 0x000fe2000f8e023f */
[----:B------:R-:W-:-:S02]  /*35d0*/  FSEL R19, R19, -INF , P1 ;  /* 0xff80000013137808 */ /* 0x000fc40000800000 */
[----:B---3--:R-:W-:Y:S01]  /*35e0*/  IADD3 R4, P6, R7, R16, RZ ;  /* 0x0000001007047210 */ /* 0x008fe20007fde0ff */
[----:B------:R-:W-:Y:S01]  /*35f0*/  USHF.L.U32 UR6, UR4, 0x2, URZ ;  /* 0x0000000204067899 */ /* 0x000fe2000800063f */
[----:B------:R-:W-:Y:S01]  /*3600*/  LOP3.LUT R20, R20, 0xf8, RZ, 0xc0, !PT ;  /* 0x000000f814147812 */ /* 0x000fe200078ec0ff */
[----:B------:R-:W-:Y:S01]  /*3610*/  FFMA R19, R19, 0.69314718246459960938, R32 ;  /* 0x3f31721813137823 */ /* 0x000fe20000000020 */
[----:B------:R-:W-:Y:S01]  /*3620*/  LEA.HI.X.SX32 R5, R7, R26, 0x1, P6 ;  /* 0x0000001a07057211 */ /* 0x000fe200030f0eff */
[----:B------:R-:W-:Y:S01]  /*3630*/  UIMAD.WIDE UR4, UR4, 0x4, URZ ;  /* 0x00000004040478a5 */ /* 0x000fe2000f8e023f */
[----:B------:R-:W-:Y:S02]  /*3640*/  IADD3 R12, P6, R15, R16, RZ ;  /* 0x000000100f0c7210 */ /* 0x000fe40007fde0ff */
[----:B------:R-:W-:Y:S02]  /*3650*/  LEA.HI.X.SX32 R7, R9, R26, 0x1, P3 ;  /* 0x0000001a09077211 */ /* 0x000fe400018f0eff */
[----:B------:R-:W-:-:S02]  /*3660*/  IADD3 R14, P3, R17, R16, RZ ;  /* 0x00000010110e7210 */ /* 0x000fc40007f7e0ff */
[----:B------:R-:W-:Y:S02]  /*3670*/  LEA.HI.X.SX32 R9, R11, R26, 0x1, P4 ;  /* 0x0000001a0b097211 */ /* 0x000fe400020f0eff */
[----:B------:R-:W-:Y:S02]  /*3680*/  IADD3 R16, P4, R21, R16, RZ ;  /* 0x0000001015107210 */ /* 0x000fe40007f9e0ff */
[-C--:B------:R-:W-:Y:S02]  /*3690*/  LEA.HI.X.SX32 R11, R13, R26.reuse, 0x1, P5 ;  /* 0x0000001a0d0b7211 */ /* 0x080fe400028f0eff */
[-C--:B------:R-:W-:Y:S02]  /*36a0*/  LEA.HI.X.SX32 R13, R15, R26.reuse, 0x1, P6 ;  /* 0x0000001a0f0d7211 */ /* 0x080fe400030f0eff */
[----:B0-----:R-:W-:Y:S02]  /*36b0*/  PRMT R23, R22, 0x7770, RZ ;  /* 0x0000777016177816 */ /* 0x001fe400000000ff */
[----:B------:R-:W-:-:S02]  /*36c0*/  LEA.HI.X.SX32 R15, R17, R26, 0x1, P3 ;  /* 0x0000001a110f7211 */ /* 0x000fc400018f0eff */
[----:B------:R-:W-:Y:S01]  /*36d0*/  LEA.HI.X.SX32 R17, R21, R26, 0x1, P4 ;  /* 0x0000001a15117211 */ /* 0x000fe200020f0eff */
[----:B------:R0:W-:Y:S01]  /*36e0*/  STG.E.U8 desc[UR22][R2.64], R23 ;  /* 0x0000001702007986 */ /* 0x0001e2000c101116 */
[C---:B-1----:R-:W-:Y:S02]  /*36f0*/  PRMT R29, R31.reuse, 0x7770, RZ ;  /* 0x000077701f1d7816 */ /* 0x042fe400000000ff */
[----:B------:R-:W-:Y:S02]  /*3700*/  PRMT R21, R22, 0x7771, RZ ;  /* 0x0000777116157816 */ /* 0x000fe400000000ff */
[----:B------:R-:W-:Y:S01]  /*3710*/  PRMT R31, R31, 0x7771, RZ ;  /* 0x000077711f1f7816 */ /* 0x000fe200000000ff */
[----:B------:R1:W-:Y:S01]  /*3720*/  STG.E.U8 desc[UR22][R4.64], R29 ;  /* 0x0000001d04007986 */ /* 0x0003e2000c101116 */
[C---:B--2---:R-:W-:Y:S02]  /*3730*/  PRMT R25, R27.reuse, 0x7770, RZ ;  /* 0x000077701b197816 */ /* 0x044fe400000000ff */
[----:B----4-:R-:W-:Y:S01]  /*3740*/  PRMT R33, R24, 0x7770, RZ ;  /* 0x0000777018217816 */ /* 0x010fe200000000ff */
[----:B------:R2:W-:Y:S01]  /*3750*/  STG.E.U8 desc[UR22][R6.64], R21 ;  /* 0x0000001506007986 */ /* 0x0005e2000c101116 */
[----:B------:R-:W-:-:S02]  /*3760*/  PRMT R27, R27, 0x7771, RZ ;  /* 0x000077711b1b7816 */ /* 0x000fc400000000ff */
[----:B0-----:R-:W-:Y:S01]  /*3770*/  FSEL R3, R18, -INF , P2 ;  /* 0xff80000012037808 */ /* 0x001fe20001000000 */
[----:B------:R2:W-:Y:S01]  /*3780*/  STG.E.U8 desc[UR22][R8.64], R31 ;  /* 0x0000001f08007986 */ /* 0x0005e2000c101116 */
[----:B------:R-:W-:Y:S02]  /*3790*/  LOP3.LUT P0, RZ, R66, 0xc0, RZ, 0xc0, !PT ;  /* 0x000000c042ff7812 */ /* 0x000fe4000780c0ff */
[----:B-1----:R-:W-:Y:S01]  /*37a0*/  PRMT R5, R24, 0x7771, RZ ;  /* 0x0000777118057816 */ /* 0x002fe200000000ff */
[----:B------:R2:W-:Y:S01]  /*37b0*/  STG.E.U8 desc[UR22][R10.64], R25 ;  /* 0x000000190a007986 */ /* 0x0005e2000c101116 */
[----:B------:R-:W-:Y:S01]  /*37c0*/  FFMA R18, R3, 0.69314718246459960938, R38 ;  /* 0x3f31721803127823 */ /* 0x000fe20000000026 */
[C---:B------:R-:W-:Y:S02]  /*37d0*/  IMAD.SHL.U32 R3, R65.reuse, 0x4, RZ ;  /* 0x0000000441037824 */ /* 0x040fe400078e00ff */
[----:B------:R2:W-:Y:S01]  /*37e0*/  STG.E.U8 desc[UR22][R12.64], R33 ;  /* 0x000000210c007986 */ /* 0x0005e2000c101116 */
[----:B------:R-:W-:-:S02]  /*37f0*/  IMAD.HI R4, R65, 0x4, RZ ;  /* 0x0000000441047827 */ /* 0x000fc400078e02ff */
[----:B-----5:R-:W-:Y:S01]  /*3800*/  IADD3 R2, P1, P2, R3, UR6, R34 ;  /* 0x0000000603027c10 */ /* 0x020fe2000fa3e022 */
[----:B------:R2:W-:Y:S03]  /*3810*/  STG.E.U8 desc[UR22][R14.64], R27 ;  /* 0x0000001b0e007986 */ /* 0x0005e6000c101116 */
[----:B------:R-:W-:Y:S01]  /*3820*/  IADD3.X R3, R4, UR5, R35, P1, P2 ;  /* 0x0000000504037c10 */ /* 0x000fe20008fe4423 */
[----:B------:R2:W-:Y:S01]  /*3830*/  STG.E.U8 desc[UR22][R16.64], R5 ;  /* 0x0000000510007986 */ /* 0x0005e2000c101116 */
[----:B------:R-:W-:Y:S06]  /*3840*/  BAR.SYNC.DEFER_BLOCKING 0x0 ;  /* 0x0000000000007b1d */ /* 0x000fec0000010000 */
[----:B------:R2:W-:Y:S02]  /*3850*/  STS.64 [R20+UR20], R18 ;  /* 0x0000001214007988 */ /* 0x0005e40008000a14 */
[----:B------:R-:W-:Y:S06]  /*3860*/  BAR.SYNC.DEFER_BLOCKING 0x0 ;  /* 0x0000000000007b1d */ /* 0x000fec0000010000 */
[----:B------:R-:W-:Y:S05]  /*3870*/  @P0 EXIT ;  /* 0x000000000000094d */ /* 0x000fea0003800000 */
[----:B--2---:R-:W0:Y:S04]  /*3880*/  LDS R5, [R0] ;  /* 0x0000000000057984 */ /* 0x004e280000000800 */
[----:B0-----:R-:W-:Y:S01]  /*3890*/  STG.E desc[UR22][R2.64], R5 ;  /* 0x0000000502007986 */ /* 0x001fe2000c101916 */
[----:B------:R-:W-:Y:S05]  /*38a0*/  EXIT ;  /* 0x000000000000794d */ /* 0x000fea0003800000 */
.L_x_2:
[----:B------:R-:W-:-:S00]  /*38b0*/  BRA `(.L_x_2) ;  /* 0xfffffffc00fc7947 */ /* 0x000fc0000383ffff */
[----:B------:R-:W-:-:S00]  /*38c0*/  NOP ;  /* 0x0000000000007918 */ /* 0x000fc00000000000 */
        /* <DEDUP_REMOVED lines=11> */
.L_x_3:


//--------------------- .nv.global.init           --------------------------
	.section	.nv.global.init,"aw",@progbits
.nv.global.init:
	.type		_$_str,@object
	.size		_$_str,(.L_0 - _$_str)
_$_str:
        /*0000*/ 	.byte	0x5f, 0x5f, 0x43, 0x55, 0x44, 0x41, 0x5f, 0x46, 0x54, 0x5a, 0x00
.L_0:


//--------------------- .nv.shared.attn_fwd       --------------------------
	.section	.nv.shared.attn_fwd,"aw",@nobits
	.sectionflags	@""
	.align	16
	.zero		1024


//--------------------- .nv.shared.reserved.0     --------------------------
	.section	.nv.shared.reserved.0,"aw",@nobits
	.weak		__nv_reservedSMEM_offset_0_alias
	.size		__nv_reservedSMEM_offset_0_alias, 0, 0
	.other		__nv_reservedSMEM_offset_0_alias,@"STO_CUDA_RESERVED_SHARED STV_DEFAULT"
__nv_reservedSMEM_offset_0_alias:
	.zero		0


//--------------------- .nv.constant0.attn_fwd    --------------------------
	.section	.nv.constant0.attn_fwd,"a",@progbits
	.sectionflags	@""
	.align	4
.nv.constant0.attn_fwd:
	.zero		664


//--------------------- SYMBOLS --------------------------

	.type		.nv.reservedSmem.offset0,@object
	.size		.nv.reservedSmem.offset0,0x4
